//
// Generated by NVIDIA NVVM Compiler
//
// Compiler Build ID: CL-36424714
// Cuda compilation tools, release 13.0, V13.0.88
// Based on NVVM 20.0.0
//

.version 9.0
.target sm_100
.address_size 64

	// .globl	compute_forces_kernel
.extern .func  (.param .b32 func_retval0) vprintf
(
	.param .b64 vprintf_param_0,
	.param .b64 vprintf_param_1
)
;
.global .align 1 .b8 $str[55] = {78, 111, 100, 101, 32, 37, 100, 58, 32, 102, 111, 114, 99, 101, 95, 109, 97, 103, 61, 37, 102, 44, 32, 112, 111, 115, 61, 40, 37, 102, 44, 37, 102, 44, 37, 102, 41, 44, 32, 118, 101, 108, 61, 40, 37, 102, 44, 37, 102, 44, 37, 102, 41, 10};
.global .align 1 .b8 $str$1[18] = {78, 111, 100, 101, 32, 37, 100, 58, 32, 109, 97, 115, 115, 61, 37, 102, 10};

.visible .entry compute_forces_kernel(
	.param .u64 .ptr .align 1 compute_forces_kernel_param_0,
	.param .u32 compute_forces_kernel_param_1,
	.param .f32 compute_forces_kernel_param_2,
	.param .f32 compute_forces_kernel_param_3,
	.param .f32 compute_forces_kernel_param_4,
	.param .f32 compute_forces_kernel_param_5,
	.param .f32 compute_forces_kernel_param_6,
	.param .f32 compute_forces_kernel_param_7
)
{
	.local .align 16 .b8 	__local_depot0[64];
	.reg .b64 	%SP;
	.reg .b64 	%SPL;
	.reg .pred 	%p<22>;
	.reg .b16 	%rs<5>;
	.reg .b32 	%r<25>;
	.reg .b32 	%f<195>;
	.reg .b64 	%rd<19>;
	.reg .b64 	%fd<9>;

	mov.u64 	%SPL, __local_depot0;
	cvta.local.u64 	%SP, %SPL;
	ld.param.u64 	%rd6, [compute_forces_kernel_param_0];
	ld.param.u32 	%r9, [compute_forces_kernel_param_1];
	ld.param.f32 	%f81, [compute_forces_kernel_param_2];
	ld.param.f32 	%f83, [compute_forces_kernel_param_4];
	ld.param.f32 	%f85, [compute_forces_kernel_param_6];
	cvta.to.global.u64 	%rd1, %rd6;
	mov.u32 	%r10, %ctaid.x;
	mov.u32 	%r11, %ntid.x;
	mov.u32 	%r12, %tid.x;
	mad.lo.s32 	%r1, %r10, %r11, %r12;
	setp.ge.s32 	%p1, %r1, %r9;
	@%p1 bra 	$L__BB0_22;
	mul.wide.s32 	%rd7, %r1, 28;
	add.s64 	%rd2, %rd1, %rd7;
	ld.global.f32 	%f1, [%rd2];
	ld.global.f32 	%f2, [%rd2+4];
	ld.global.f32 	%f3, [%rd2+8];
	ld.global.f32 	%f4, [%rd2+12];
	ld.global.f32 	%f5, [%rd2+16];
	ld.global.f32 	%f6, [%rd2+20];
	ld.global.u8 	%rs1, [%rd2+24];
	setp.eq.s16 	%p2, %rs1, 0;
	cvt.rn.f32.u16 	%f88, %rs1;
	add.f32 	%f89, %f88, 0f3F800000;
	mul.f32 	%f90, %f89, 0f3B800000;
	selp.f32 	%f7, 0f3F000000, %f90, %p2;
	setp.lt.s32 	%p3, %r9, 1;
	mov.f32 	%f180, 0f00000000;
	mov.f32 	%f181, %f180;
	mov.f32 	%f182, %f180;
	@%p3 bra 	$L__BB0_18;
	mul.f32 	%f8, %f83, %f7;
	setp.eq.s32 	%p4, %r9, 1;
	mov.f32 	%f182, 0f00000000;
	mov.b32 	%r24, 0;
	mov.f32 	%f181, %f182;
	mov.f32 	%f180, %f182;
	@%p4 bra 	$L__BB0_13;
	neg.s32 	%r22, %r1;
	add.s64 	%rd18, %rd1, 28;
	mov.f32 	%f182, 0f00000000;
	mov.b32 	%r23, 0;
$L__BB0_4:
	setp.eq.s32 	%p5, %r22, 0;
	@%p5 bra 	$L__BB0_8;
	ld.global.u8 	%rs2, [%rd18+-4];
	setp.eq.s16 	%p6, %rs2, 0;
	cvt.rn.f32.u16 	%f94, %rs2;
	add.f32 	%f95, %f94, 0f3F800000;
	mul.f32 	%f96, %f95, 0f3B800000;
	selp.f32 	%f12, 0f3F000000, %f96, %p6;
	ld.global.f32 	%f97, [%rd18+-28];
	ld.global.f32 	%f98, [%rd18+-24];
	ld.global.f32 	%f99, [%rd18+-20];
	sub.f32 	%f13, %f97, %f1;
	sub.f32 	%f14, %f98, %f2;
	sub.f32 	%f15, %f99, %f3;
	mul.f32 	%f100, %f14, %f14;
	fma.rn.f32 	%f101, %f13, %f13, %f100;
	fma.rn.f32 	%f102, %f15, %f15, %f101;
	sqrt.rn.f32 	%f16, %f102;
	setp.leu.f32 	%p7, %f16, 0f38D1B717;
	@%p7 bra 	$L__BB0_8;
	div.rn.f32 	%f17, %f13, %f16;
	div.rn.f32 	%f18, %f14, %f16;
	div.rn.f32 	%f19, %f15, %f16;
	add.f32 	%f103, %f16, 0fBF800000;
	mul.f32 	%f104, %f81, %f103;
	mul.f32 	%f105, %f7, %f12;
	mul.f32 	%f106, %f17, %f104;
	fma.rn.f32 	%f180, %f105, %f106, %f180;
	mul.f32 	%f107, %f18, %f104;
	fma.rn.f32 	%f181, %f105, %f107, %f181;
	mul.f32 	%f108, %f19, %f104;
	fma.rn.f32 	%f182, %f105, %f108, %f182;
	setp.geu.f32 	%p8, %f16, %f85;
	@%p8 bra 	$L__BB0_8;
	mul.f32 	%f109, %f8, %f12;
	mul.f32 	%f110, %f16, %f16;
	div.rn.f32 	%f111, %f109, %f110;
	mul.f32 	%f112, %f17, %f111;
	sub.f32 	%f180, %f180, %f112;
	mul.f32 	%f113, %f18, %f111;
	sub.f32 	%f181, %f181, %f113;
	mul.f32 	%f114, %f19, %f111;
	sub.f32 	%f182, %f182, %f114;
$L__BB0_8:
	add.s32 	%r15, %r23, 1;
	setp.eq.s32 	%p9, %r15, %r1;
	@%p9 bra 	$L__BB0_12;
	ld.global.u8 	%rs3, [%rd18+24];
	setp.eq.s16 	%p10, %rs3, 0;
	cvt.rn.f32.u16 	%f115, %rs3;
	add.f32 	%f116, %f115, 0f3F800000;
	mul.f32 	%f117, %f116, 0f3B800000;
	selp.f32 	%f29, 0f3F000000, %f117, %p10;
	ld.global.f32 	%f118, [%rd18];
	ld.global.f32 	%f119, [%rd18+4];
	ld.global.f32 	%f120, [%rd18+8];
	sub.f32 	%f30, %f118, %f1;
	sub.f32 	%f31, %f119, %f2;
	sub.f32 	%f32, %f120, %f3;
	mul.f32 	%f121, %f31, %f31;
	fma.rn.f32 	%f122, %f30, %f30, %f121;
	fma.rn.f32 	%f123, %f32, %f32, %f122;
	sqrt.rn.f32 	%f33, %f123;
	setp.leu.f32 	%p11, %f33, 0f38D1B717;
	@%p11 bra 	$L__BB0_12;
	div.rn.f32 	%f34, %f30, %f33;
	div.rn.f32 	%f35, %f31, %f33;
	div.rn.f32 	%f36, %f32, %f33;
	add.f32 	%f124, %f33, 0fBF800000;
	mul.f32 	%f125, %f81, %f124;
	mul.f32 	%f126, %f7, %f29;
	mul.f32 	%f127, %f34, %f125;
	fma.rn.f32 	%f180, %f126, %f127, %f180;
	mul.f32 	%f128, %f35, %f125;
	fma.rn.f32 	%f181, %f126, %f128, %f181;
	mul.f32 	%f129, %f36, %f125;
	fma.rn.f32 	%f182, %f126, %f129, %f182;
	setp.geu.f32 	%p12, %f33, %f85;
	@%p12 bra 	$L__BB0_12;
	mul.f32 	%f130, %f8, %f29;
	mul.f32 	%f131, %f33, %f33;
	div.rn.f32 	%f132, %f130, %f131;
	mul.f32 	%f133, %f34, %f132;
	sub.f32 	%f180, %f180, %f133;
	mul.f32 	%f134, %f35, %f132;
	sub.f32 	%f181, %f181, %f134;
	mul.f32 	%f135, %f36, %f132;
	sub.f32 	%f182, %f182, %f135;
$L__BB0_12:
	add.s32 	%r23, %r23, 2;
	add.s32 	%r22, %r22, 2;
	add.s64 	%rd18, %rd18, 56;
	and.b32  	%r24, %r9, 2147483646;
	setp.ne.s32 	%p13, %r23, %r24;
	@%p13 bra 	$L__BB0_4;
$L__BB0_13:
	and.b32  	%r16, %r9, 1;
	setp.eq.b32 	%p14, %r16, 1;
	not.pred 	%p15, %p14;
	@%p15 bra 	$L__BB0_18;
	setp.eq.s32 	%p16, %r24, %r1;
	@%p16 bra 	$L__BB0_18;
	ld.param.u64 	%rd17, [compute_forces_kernel_param_0];
	cvta.to.global.u64 	%rd8, %rd17;
	mul.wide.u32 	%rd9, %r24, 28;
	add.s64 	%rd10, %rd8, %rd9;
	ld.global.u8 	%rs4, [%rd10+24];
	setp.eq.s16 	%p17, %rs4, 0;
	cvt.rn.f32.u16 	%f136, %rs4;
	add.f32 	%f137, %f136, 0f3F800000;
	mul.f32 	%f138, %f137, 0f3B800000;
	selp.f32 	%f52, 0f3F000000, %f138, %p17;
	ld.global.f32 	%f139, [%rd10];
	ld.global.f32 	%f140, [%rd10+4];
	ld.global.f32 	%f141, [%rd10+8];
	sub.f32 	%f53, %f139, %f1;
	sub.f32 	%f54, %f140, %f2;
	sub.f32 	%f55, %f141, %f3;
	mul.f32 	%f142, %f54, %f54;
	fma.rn.f32 	%f143, %f53, %f53, %f142;
	fma.rn.f32 	%f144, %f55, %f55, %f143;
	sqrt.rn.f32 	%f56, %f144;
	setp.leu.f32 	%p18, %f56, 0f38D1B717;
	@%p18 bra 	$L__BB0_18;
	div.rn.f32 	%f57, %f53, %f56;
	div.rn.f32 	%f58, %f54, %f56;
	div.rn.f32 	%f59, %f55, %f56;
	add.f32 	%f145, %f56, 0fBF800000;
	mul.f32 	%f146, %f81, %f145;
	mul.f32 	%f147, %f7, %f52;
	mul.f32 	%f148, %f57, %f146;
	fma.rn.f32 	%f180, %f147, %f148, %f180;
	mul.f32 	%f149, %f58, %f146;
	fma.rn.f32 	%f181, %f147, %f149, %f181;
	mul.f32 	%f150, %f59, %f146;
	fma.rn.f32 	%f182, %f147, %f150, %f182;
	setp.geu.f32 	%p19, %f56, %f85;
	@%p19 bra 	$L__BB0_18;
	mul.f32 	%f151, %f8, %f52;
	mul.f32 	%f152, %f56, %f56;
	div.rn.f32 	%f153, %f151, %f152;
	mul.f32 	%f154, %f57, %f153;
	sub.f32 	%f180, %f180, %f154;
	mul.f32 	%f155, %f58, %f153;
	sub.f32 	%f181, %f181, %f155;
	mul.f32 	%f156, %f59, %f153;
	sub.f32 	%f182, %f182, %f156;
$L__BB0_18:
	ld.param.f32 	%f172, [compute_forces_kernel_param_7];
	ld.param.f32 	%f171, [compute_forces_kernel_param_5];
	ld.param.f32 	%f170, [compute_forces_kernel_param_3];
	mov.f32 	%f157, 0f3F800000;
	sub.f32 	%f158, %f157, %f170;
	mul.f32 	%f159, %f171, %f180;
	fma.rn.f32 	%f69, %f158, %f4, %f159;
	mul.f32 	%f160, %f171, %f181;
	fma.rn.f32 	%f70, %f158, %f5, %f160;
	mul.f32 	%f161, %f171, %f182;
	fma.rn.f32 	%f71, %f158, %f6, %f161;
	fma.rn.f32 	%f192, %f171, %f69, %f1;
	fma.rn.f32 	%f193, %f171, %f70, %f2;
	fma.rn.f32 	%f194, %f171, %f71, %f3;
	setp.leu.f32 	%p20, %f172, 0f00000000;
	@%p20 bra 	$L__BB0_20;
	ld.param.f32 	%f173, [compute_forces_kernel_param_7];
	neg.f32 	%f162, %f173;
	min.f32 	%f163, %f173, %f192;
	max.f32 	%f192, %f162, %f163;
	min.f32 	%f164, %f173, %f193;
	max.f32 	%f193, %f162, %f164;
	min.f32 	%f165, %f173, %f194;
	max.f32 	%f194, %f162, %f165;
$L__BB0_20:
	st.global.f32 	[%rd2], %f192;
	st.global.f32 	[%rd2+4], %f193;
	st.global.f32 	[%rd2+8], %f194;
	st.global.f32 	[%rd2+12], %f69;
	st.global.f32 	[%rd2+16], %f70;
	st.global.f32 	[%rd2+20], %f71;
	setp.ne.s32 	%p21, %r1, 0;
	@%p21 bra 	$L__BB0_22;
	add.u64 	%rd11, %SP, 0;
	add.u64 	%rd12, %SPL, 0;
	mul.f32 	%f166, %f181, %f181;
	fma.rn.f32 	%f167, %f180, %f180, %f166;
	fma.rn.f32 	%f168, %f182, %f182, %f167;
	sqrt.rn.f32 	%f169, %f168;
	cvt.f64.f32 	%fd1, %f169;
	cvt.f64.f32 	%fd2, %f192;
	cvt.f64.f32 	%fd3, %f193;
	cvt.f64.f32 	%fd4, %f194;
	cvt.f64.f32 	%fd5, %f69;
	cvt.f64.f32 	%fd6, %f70;
	cvt.f64.f32 	%fd7, %f71;
	mov.b32 	%r17, 0;
	st.local.u32 	[%rd12], %r17;
	st.local.f64 	[%rd12+8], %fd1;
	st.local.v2.f64 	[%rd12+16], {%fd2, %fd3};
	st.local.v2.f64 	[%rd12+32], {%fd4, %fd5};
	st.local.v2.f64 	[%rd12+48], {%fd6, %fd7};
	mov.u64 	%rd13, $str;
	cvta.global.u64 	%rd14, %rd13;
	{ // callseq 0, 0
	.param .b64 param0;
	st.param.b64 	[param0], %rd14;
	.param .b64 param1;
	st.param.b64 	[param1], %rd11;
	.param .b32 retval0;
	call.uni (retval0), 
	vprintf, 
	(
	param0, 
	param1
	);
	ld.param.b32 	%r18, [retval0];
	} // callseq 0
	cvt.f64.f32 	%fd8, %f7;
	st.local.u32 	[%rd12], %r17;
	st.local.f64 	[%rd12+8], %fd8;
	mov.u64 	%rd15, $str$1;
	cvta.global.u64 	%rd16, %rd15;
	{ // callseq 1, 0
	.param .b64 param0;
	st.param.b64 	[param0], %rd16;
	.param .b64 param1;
	st.param.b64 	[param1], %rd11;
	.param .b32 retval0;
	call.uni (retval0), 
	vprintf, 
	(
	param0, 
	param1
	);
	ld.param.b32 	%r20, [retval0];
	} // callseq 1
$L__BB0_22:
	ret;

}


// ===== COMPILED SASS (sm_100) =====

	.target	sm_100

	.elftype	@"ET_EXEC"


//--------------------- .note.nv.tkinfo           --------------------------
	.section	.note.nv.tkinfo,"",@"SHT_NOTE"
	.sectionflags	@"SHF_NOTE_NV_TKINFO"
	.tkinfo
        /*0018*/ 	.word	0x00000002
        /*0030*/ 	.string	""
        /*0030*/ 	.string	"ptxas"
        /*0030*/ 	.string	"Cuda compilation tools, release 13.0, V13.0.88"
        /*0030*/ 	.string	"Build cuda_13.0.r13.0/compiler.36424714_0"
        /*0030*/ 	.string	"-arch sm_100 -m 64 "



//--------------------- .note.nv.cuinfo           --------------------------
	.section	.note.nv.cuinfo,"",@"SHT_NOTE"
	.sectionflags	@"SHF_NOTE_NV_CUINFO"
        /*0018*/ 	.short	0x0002
        /*001a*/ 	.short	0x0064
        /*001c*/ 	.short	0x0082
	.zero		2


//--------------------- .nv.info                  --------------------------
	.section	.nv.info,"",@"SHT_CUDA_INFO"
	.align	4


	//----- nvinfo : EIATTR_REGCOUNT
	.align		4
        /*0000*/ 	.byte	0x04, 0x2f
        /*0002*/ 	.short	(.L_3 - .L_2)
	.align		4
.L_2:
        /*0004*/ 	.word	index@(compute_forces_kernel)
        /*0008*/ 	.word	0x00000023


	//----- nvinfo : EIATTR_FRAME_SIZE
	.align		4
.L_3:
        /*000c*/ 	.byte	0x04, 0x11
        /*000e*/ 	.short	(.L_5 - .L_4)
	.align		4
.L_4:
        /*0010*/ 	.word	index@($__internal_1_$__cuda_sm3x_div_rn_noftz_f32_slowpath)
        /*0014*/ 	.word	0x00000040


	//----- nvinfo : EIATTR_FRAME_SIZE
	.align		4
.L_5:
        /*0018*/ 	.byte	0x04, 0x11
        /*001a*/ 	.short	(.L_7 - .L_6)
	.align		4
.L_6:
        /*001c*/ 	.word	index@($__internal_0_$__cuda_sm20_sqrt_rn_f32_slowpath)
        /*0020*/ 	.word	0x00000040


	//----- nvinfo : EIATTR_FRAME_SIZE
	.align		4
.L_7:
        /*0024*/ 	.byte	0x04, 0x11
        /*0026*/ 	.short	(.L_9 - .L_8)
	.align		4
.L_8:
        /*0028*/ 	.word	index@(compute_forces_kernel)
        /*002c*/ 	.word	0x00000040


	//----- nvinfo : EIATTR_MIN_STACK_SIZE
	.align		4
.L_9:
        /*0030*/ 	.byte	0x04, 0x12
        /*0032*/ 	.short	(.L_11 - .L_10)
	.align		4
.L_10:
        /*0034*/ 	.word	index@(compute_forces_kernel)
        /*0038*/ 	.word	0x00000040
.L_11:


//--------------------- .nv.compat                --------------------------
	.section	.nv.compat,"",@"SHT_CUDA_COMPAT_INFO"
	.align	4
        /*0000*/ 	.byte	0x02, 0x09, 0x00, 0x00, 0x02, 0x02, 0x01, 0x00, 0x02, 0x05, 0x05, 0x00, 0x03, 0x07, 0x01, 0x01
        /*0010*/ 	.byte	0x02, 0x03, 0x00, 0x00, 0x02, 0x06, 0x01, 0x00, 0x04, 0x0b, 0x08, 0x00, 0x01, 0x00, 0x00, 0x00
        /*0020*/ 	.byte	0x00, 0x00, 0x00, 0x00


//--------------------- .nv.info.compute_forces_kernel --------------------------
	.section	.nv.info.compute_forces_kernel,"",@"SHT_CUDA_INFO"
	.sectionflags	@""
	.align	4


	//----- nvinfo : EIATTR_CUDA_API_VERSION
	.align		4
        /*0000*/ 	.byte	0x04, 0x37
        /*0002*/ 	.short	(.L_13 - .L_12)
.L_12:
        /*0004*/ 	.word	0x00000082


	//----- nvinfo : EIATTR_KPARAM_INFO
	.align		4
.L_13:
        /*0008*/ 	.byte	0x04, 0x17
        /*000a*/ 	.short	(.L_15 - .L_14)
.L_14:
        /*000c*/ 	.word	0x00000000
        /*0010*/ 	.short	0x0007
        /*0012*/ 	.short	0x0020
        /*0014*/ 	.byte	0x00, 0xf0, 0x11, 0x00


	//----- nvinfo : EIATTR_KPARAM_INFO
	.align		4
.L_15:
        /*0018*/ 	.byte	0x04, 0x17
        /*001a*/ 	.short	(.L_17 - .L_16)
.L_16:
        /*001c*/ 	.word	0x00000000
        /*0020*/ 	.short	0x0006
        /*0022*/ 	.short	0x001c
        /*0024*/ 	.byte	0x00, 0xf0, 0x11, 0x00


	//----- nvinfo : EIATTR_KPARAM_INFO
	.align		4
.L_17:
        /*0028*/ 	.byte	0x04, 0x17
        /*002a*/ 	.short	(.L_19 - .L_18)
.L_18:
        /*002c*/ 	.word	0x00000000
        /*0030*/ 	.short	0x0005
        /*0032*/ 	.short	0x0018
        /*0034*/ 	.byte	0x00, 0xf0, 0x11, 0x00


	//----- nvinfo : EIATTR_KPARAM_INFO
	.align		4
.L_19:
        /*0038*/ 	.byte	0x04, 0x17
        /*003a*/ 	.short	(.L_21 - .L_20)
.L_20:
        /*003c*/ 	.word	0x00000000
        /*0040*/ 	.short	0x0004
        /*0042*/ 	.short	0x0014
        /*0044*/ 	.byte	0x00, 0xf0, 0x11, 0x00


	//----- nvinfo : EIATTR_KPARAM_INFO
	.align		4
.L_21:
        /*0048*/ 	.byte	0x04, 0x17
        /*004a*/ 	.short	(.L_23 - .L_22)
.L_22:
        /*004c*/ 	.word	0x00000000
        /*0050*/ 	.short	0x0003
        /*0052*/ 	.short	0x0010
        /*0054*/ 	.byte	0x00, 0xf0, 0x11, 0x00


	//----- nvinfo : EIATTR_KPARAM_INFO
	.align		4
.L_23:
        /*0058*/ 	.byte	0x04, 0x17
        /*005a*/ 	.short	(.L_25 - .L_24)
.L_24:
        /*005c*/ 	.word	0x00000000
        /*0060*/ 	.short	0x0002
        /*0062*/ 	.short	0x000c
        /*0064*/ 	.byte	0x00, 0xf0, 0x11, 0x00


	//----- nvinfo : EIATTR_KPARAM_INFO
	.align		4
.L_25:
        /*0068*/ 	.byte	0x04, 0x17
        /*006a*/ 	.short	(.L_27 - .L_26)
.L_26:
        /*006c*/ 	.word	0x00000000
        /*0070*/ 	.short	0x0001
        /*0072*/ 	.short	0x0008
        /*0074*/ 	.byte	0x00, 0xf0, 0x11, 0x00


	//----- nvinfo : EIATTR_KPARAM_INFO
	.align		4
.L_27:
        /*0078*/ 	.byte	0x04, 0x17
        /*007a*/ 	.short	(.L_29 - .L_28)
.L_28:
        /*007c*/ 	.word	0x00000000
        /*0080*/ 	.short	0x0000
        /*0082*/ 	.short	0x0000
        /*0084*/ 	.byte	0x00, 0xf5, 0x21, 0x00


	//----- nvinfo : EIATTR_SPARSE_MMA_MASK
	.align		4
.L_29:
        /*0088*/ 	.byte	0x03, 0x50
        /*008a*/ 	.short	0x0000


	//----- nvinfo : EIATTR_MAXREG_COUNT
	.align		4
        /*008c*/ 	.byte	0x03, 0x1b
        /*008e*/ 	.short	0x00ff


	//----- nvinfo : EIATTR_EXTERNS
	.align		4
        /*0090*/ 	.byte	0x04, 0x0f
        /*0092*/ 	.short	(.L_31 - .L_30)


	//   ....[0]....
	.align		4
.L_30:
        /*0094*/ 	.word	index@(vprintf)


	//----- nvinfo : EIATTR_MERCURY_ISA_VERSION
	.align		4
.L_31:
        /*0098*/ 	.byte	0x03, 0x5f
        /*009a*/ 	.short	0x0101


	//----- nvinfo : EIATTR_VRC_CTA_INIT_COUNT
	.align		4
        /*009c*/ 	.byte	0x02, 0x4a
	.zero		1
	.zero		1


	//----- nvinfo : EIATTR_SYSCALL_OFFSETS
	.align		4
        /*00a0*/ 	.byte	0x04, 0x46
        /*00a2*/ 	.short	(.L_33 - .L_32)


	//   ....[0]....
.L_32:
        /*00a4*/ 	.word	0x00001dc0


	//   ....[1]....
        /*00a8*/ 	.word	0x00001e70


	//----- nvinfo : EIATTR_EXIT_INSTR_OFFSETS
	.align		4
.L_33:
        /*00ac*/ 	.byte	0x04, 0x1c
        /*00ae*/ 	.short	(.L_35 - .L_34)


	//   ....[0]....
.L_34:
        /*00b0*/ 	.word	0x000000e0


	//   ....[1]....
        /*00b4*/ 	.word	0x00001b50


	//   ....[2]....
        /*00b8*/ 	.word	0x00001e80


	//----- nvinfo : EIATTR_CRS_STACK_SIZE
	.align		4
.L_35:
        /*00bc*/ 	.byte	0x04, 0x1e
        /*00be*/ 	.short	(.L_37 - .L_36)
.L_36:
        /*00c0*/ 	.word	0x00000000


	//----- nvinfo : EIATTR_CBANK_PARAM_SIZE
	.align		4
.L_37:
        /*00c4*/ 	.byte	0x03, 0x19
        /*00c6*/ 	.short	0x0024


	//----- nvinfo : EIATTR_PARAM_CBANK
	.align		4
        /*00c8*/ 	.byte	0x04, 0x0a
        /*00ca*/ 	.short	(.L_39 - .L_38)
	.align		4
.L_38:
        /*00cc*/ 	.word	index@(.nv.constant0.compute_forces_kernel)
        /*00d0*/ 	.short	0x0380
        /*00d2*/ 	.short	0x0024


	//----- nvinfo : EIATTR_SW_WAR
	.align		4
.L_39:
        /*00d4*/ 	.byte	0x04, 0x36
        /*00d6*/ 	.short	(.L_41 - .L_40)
.L_40:
        /*00d8*/ 	.word	0x00000008
.L_41:


//--------------------- .nv.callgraph             --------------------------
	.section	.nv.callgraph,"",@"SHT_CUDA_CALLGRAPH"
	.align	4
	.sectionentsize	8
	.align		4
        /*0000*/ 	.word	0x00000000
	.align		4
        /*0004*/ 	.word	0xffffffff
	.align		4
        /*0008*/ 	.word	index@(compute_forces_kernel)
	.align		4
        /*000c*/ 	.word	index@(vprintf)
	.align		4
        /*0010*/ 	.word	0x00000000
	.align		4
        /*0014*/ 	.word	0xfffffffe
	.align		4
        /*0018*/ 	.word	0x00000000
	.align		4
        /*001c*/ 	.word	0xfffffffd
	.align		4
        /*0020*/ 	.word	0x00000000
	.align		4
        /*0024*/ 	.word	0xfffffffc


//--------------------- .nv.constant4             --------------------------
	.section	.nv.constant4,"a",@progbits
	.align	8
	.align		8
.nv.constant4:
        /*0000*/ 	.dword	vprintf
	.align		8
        /*0008*/ 	.dword	$str
	.align		8
        /*0010*/ 	.dword	$str$1


//--------------------- .text.compute_forces_kernel --------------------------
	.section	.text.compute_forces_kernel,"ax",@progbits
	.align	128
        .global         compute_forces_kernel
        .type           compute_forces_kernel,@function
        .size           compute_forces_kernel,(.L_x_60 - compute_forces_kernel)
        .other          compute_forces_kernel,@"STO_CUDA_ENTRY STV_DEFAULT"
compute_forces_kernel:
.text.compute_forces_kernel:
[----:B------:R-:W0:Y:S01]  /*0000*/  LDC R1, c[0x0][0x37c] ;  /* 0x0000df00ff017b82 */ /* 0x000e220000000800 */
[----:B------:R-:W1:Y:S01]  /*0010*/  S2R R0, SR_TID.X ;  /* 0x0000000000007919 */ /* 0x000e620000002100 */
[----:B------:R-:W2:Y:S06]  /*0020*/  LDCU UR5, c[0x0][0x2fc] ;  /* 0x00005f80ff0577ac */ /* 0x000eac0008000800 */
[----:B------:R-:W1:Y:S01]  /*0030*/  S2UR UR6, SR_CTAID.X ;  /* 0x00000000000679c3 */ /* 0x000e620000002500 */
[----:B0-----:R-:W-:Y:S01]  /*0040*/  IADD3 R1, PT, PT, R1, -0x40, RZ ;  /* 0xffffffc001017810 */ /* 0x001fe20007ffe0ff */
[----:B------:R-:W0:Y:S03]  /*0050*/  LDCU UR7, c[0x0][0x388] ;  /* 0x00007100ff0777ac */ /* 0x000e260008000800 */
[----:B------:R-:W-:Y:S01]  /*0060*/  R2UR UR36, R1 ;  /* 0x00000000012472ca */ /* 0x000fe200000e0000 */
[----:B------:R-:W3:Y:S02]  /*0070*/  LDCU UR4, c[0x0][0x2f8] ;  /* 0x00005f00ff0477ac */ /* 0x000ee40008000800 */
[----:B------:R-:W1:Y:S01]  /*0080*/  LDC R13, c[0x0][0x360] ;  /* 0x0000d800ff0d7b82 */ /* 0x000e620000000800 */
[----:B0-----:R-:W-:-:S09]  /*0090*/  MOV R4, UR7 ;  /* 0x0000000700047c02 */ /* 0x001fd20008000f00 */
[----:B---3--:R-:W-:-:S04]  /*00a0*/  UIADD3 UR36, UP0, UPT, UR36, UR4, URZ ;  /* 0x0000000424247290 */ /* 0x008fc8000ff1e0ff */
[----:B--2---:R-:W-:Y:S01]  /*00b0*/  UIADD3.X UR37, UPT, UPT, URZ, UR5, URZ, UP0, !UPT ;  /* 0x00000005ff257290 */ /* 0x004fe200087fe4ff */
[----:B-1----:R-:W-:-:S05]  /*00c0*/  IMAD R13, R13, UR6, R0 ;  /* 0x000000060d0d7c24 */ /* 0x002fca000f8e0200 */
[----:B------:R-:W-:-:S13]  /*00d0*/  ISETP.GE.AND P0, PT, R13, R4, PT ;  /* 0x000000040d00720c */ /* 0x000fda0003f06270 */
[----:B------:R-:W-:Y:S05]  /*00e0*/  @P0 EXIT ;  /* 0x000000000000094d */ /* 0x000fea0003800000 */
[----:B------:R-:W0:Y:S01]  /*00f0*/  LDC.64 R6, c[0x0][0x380] ;  /* 0x0000e000ff067b82 */ /* 0x000e220000000a00 */
[----:B------:R-:W1:Y:S01]  /*0100*/  LDCU.64 UR8, c[0x0][0x358] ;  /* 0x00006b00ff0877ac */ /* 0x000e620008000a00 */
[----:B0-----:R-:W-:-:S05]  /*0110*/  IMAD.WIDE R6, R13, 0x1c, R6 ;  /* 0x0000001c0d067825 */ /* 0x001fca00078e0206 */
[----:B-1----:R-:W2:Y:S04]  /*0120*/  LDG.E.U8 R0, desc[UR8][R6.64+0x18] ;  /* 0x0000180806007981 */ /* 0x002ea8000c1e1100 */
[----:B------:R0:W5:Y:S04]  /*0130*/  LDG.E R12, desc[UR8][R6.64] ;  /* 0x00000008060c7981 */ /* 0x000168000c1e1900 */
[----:B------:R0:W5:Y:S04]  /*0140*/  LDG.E R10, desc[UR8][R6.64+0x4] ;  /* 0x00000408060a7981 */ /* 0x000168000c1e1900 */
[----:B------:R0:W5:Y:S04]  /*0150*/  LDG.E R11, desc[UR8][R6.64+0x8] ;  /* 0x00000808060b7981 */ /* 0x000168000c1e1900 */
[----:B------:R0:W5:Y:S04]  /*0160*/  LDG.E R15, desc[UR8][R6.64+0xc] ;  /* 0x00000c08060f7981 */ /* 0x000168000c1e1900 */
[----:B------:R0:W5:Y:S04]  /*0170*/  LDG.E R14, desc[UR8][R6.64+0x10] ;  /* 0x00001008060e7981 */ /* 0x000168000c1e1900 */
[----:B------:R0:W5:Y:S01]  /*0180*/  LDG.E R22, desc[UR8][R6.64+0x14] ;  /* 0x0000140806167981 */ /* 0x000162000c1e1900 */
[----:B------:R-:W-:Y:S01]  /*0190*/  ISETP.GE.AND P1, PT, R4, 0x1, PT ;  /* 0x000000010400780c */ /* 0x000fe20003f26270 */
[----:B------:R-:W-:Y:S01]  /*01a0*/  HFMA2 R17, -RZ, RZ, 0, 0 ;  /* 0x00000000ff117431 */ /* 0x000fe200000001ff */
[----:B------:R-:W-:Y:S01]  /*01b0*/  CS2R R18, SRZ ;  /* 0x0000000000127805 */ /* 0x000fe2000001ff00 */
[----:B--2---:R-:W1:Y:S01]  /*01c0*/  I2F.U16 R2, R0 ;  /* 0x0000000000027306 */ /* 0x004e620000101000 */
[----:B------:R-:W-:Y:S01]  /*01d0*/  ISETP.NE.AND P0, PT, R0, RZ, PT ;  /* 0x000000ff0000720c */ /* 0x000fe20003f05270 */
[----:B-1----:R-:W-:-:S04]  /*01e0*/  FADD R2, R2, 1 ;  /* 0x3f80000002027421 */ /* 0x002fc80000000000 */
[----:B------:R-:W-:-:S05]  /*01f0*/  FMUL R2, R2, 0.00390625 ;  /* 0x3b80000002027820 */ /* 0x000fca0000400000 */
[----:B------:R-:W-:Y:S01]  /*0200*/  FSEL R2, R2, 0.5, P0 ;  /* 0x3f00000002027808 */ /* 0x000fe20000000000 */
[----:B0-----:R-:W-:Y:S06]  /*0210*/  @!P1 BRA `(.L_x_0) ;  /* 0x0000001400e09947 */ /* 0x001fec0003800000 */
[----:B------:R-:W0:Y:S01]  /*0220*/  LDCU UR4, c[0x0][0x394] ;  /* 0x00007280ff0477ac */ /* 0x000e220008000800 */
[----:B------:R-:W-:Y:S02]  /*0230*/  ISETP.NE.AND P0, PT, R4, 0x1, PT ;  /* 0x000000010400780c */ /* 0x000fe40003f05270 */
[----:B------:R-:W-:Y:S02]  /*0240*/  CS2R R18, SRZ ;  /* 0x0000000000127805 */ /* 0x000fe4000001ff00 */
[----:B------:R-:W-:Y:S02]  /*0250*/  MOV R17, RZ ;  /* 0x000000ff00117202 */ /* 0x000fe40000000f00 */
[----:B------:R-:W-:Y:S01]  /*0260*/  MOV R0, RZ ;  /* 0x000000ff00007202 */ /* 0x000fe20000000f00 */
[----:B0-----:R-:W-:-:S06]  /*0270*/  FMUL R16, R2, UR4 ;  /* 0x0000000402107c20 */ /* 0x001fcc0008400000 */
[----:B------:R-:W-:Y:S05]  /*0280*/  @!P0 BRA `(.L_x_1) ;  /* 0x0000000c00f48947 */ /* 0x000fea0003800000 */
[----:B------:R-:W0:Y:S01]  /*0290*/  LDCU.64 UR6, c[0x0][0x380] ;  /* 0x00007000ff0677ac */ /* 0x000e220008000a00 */
[----:B------:R-:W-:Y:S02]  /*02a0*/  IADD3 R28, PT, PT, -R13, RZ, RZ ;  /* 0x000000ff0d1c7210 */ /* 0x000fe40007ffe1ff */
[----:B------:R-:W-:Y:S01]  /*02b0*/  MOV R17, RZ ;  /* 0x000000ff00117202 */ /* 0x000fe20000000f00 */
[----:B------:R-:W1:Y:S01]  /*02c0*/  LDCU UR10, c[0x0][0x38c] ;  /* 0x00007180ff0a77ac */ /* 0x000e620008000800 */
[----:B------:R-:W2:Y:S01]  /*02d0*/  LDCU UR11, c[0x0][0x39c] ;  /* 0x00007380ff0b77ac */ /* 0x000ea20008000800 */
[----:B------:R-:W-:Y:S01]  /*02e0*/  UMOV UR4, URZ ;  /* 0x000000ff00047c82 */ /* 0x000fe20008000000 */
[----:B0-----:R-:W-:-:S04]  /*02f0*/  UIADD3 UR6, UP0, UPT, UR6, 0x1c, URZ ;  /* 0x0000001c06067890 */ /* 0x001fc8000ff1e0ff */
[----:B-1----:R-:W-:-:S12]  /*0300*/  UIADD3.X UR7, UPT, UPT, URZ, UR7, URZ, UP0, !UPT ;  /* 0x00000007ff077290 */ /* 0x002fd800087fe4ff */
.L_x_28:
[----:B------:R-:W-:Y:S01]  /*0310*/  ISETP.NE.AND P0, PT, R28, RZ, PT ;  /* 0x000000ff1c00720c */ /* 0x000fe20003f05270 */
[----:B------:R-:W-:-:S12]  /*0320*/  BSSY.RECONVERGENT B2, `(.L_x_2) ;  /* 0x0000074000027945 */ /* 0x000fd80003800200 */
[----:B------:R-:W-:Y:S05]  /*0330*/  @!P0 BRA `(.L_x_3) ;  /* 0x0000000400c88947 */ /* 0x000fea0003800000 */
[----:B------:R-:W-:Y:S01]  /*0340*/  MOV R25, UR7 ;  /* 0x0000000700197c02 */ /* 0x000fe20008000f00 */
[----:B------:R-:W-:Y:S01]  /*0350*/  IMAD.U32 R24, RZ, RZ, UR6 ;  /* 0x00000006ff187e24 */ /* 0x000fe2000f8e00ff */
[----:B------:R-:W-:Y:S02]  /*0360*/  MOV R20, UR6 ;  /* 0x0000000600147c02 */ /* 0x000fe40008000f00 */
[----:B------:R-:W-:Y:S02]  /*0370*/  MOV R21, UR7 ;  /* 0x0000000700157c02 */ /* 0x000fe40008000f00 */
[----:B------:R-:W3:Y:S01]  /*0380*/  LDG.E R25, desc[UR8][R24.64+-0x18] ;  /* 0xffffe80818197981 */ /* 0x000ee2000c1e1900 */
[----:B------:R-:W-:Y:S01]  /*0390*/  MOV R26, UR6 ;  /* 0x00000006001a7c02 */ /* 0x000fe20008000f00 */
[----:B------:R-:W-:Y:S01]  /*03a0*/  IMAD.U32 R27, RZ, RZ, UR7 ;  /* 0x00000007ff1b7e24 */ /* 0x000fe2000f8e00ff */
[----:B------:R-:W-:Y:S01]  /*03b0*/  MOV R8, UR6 ;  /* 0x0000000600087c02 */ /* 0x000fe20008000f00 */
[----:B------:R-:W4:Y:S01]  /*03c0*/  LDG.E R5, desc[UR8][R20.64+-0x1c] ;  /* 0xffffe40814057981 */ /* 0x000f22000c1e1900 */
[----:B------:R-:W-:-:S03]  /*03d0*/  MOV R9, UR7 ;  /* 0x0000000700097c02 */ /* 0x000fc60008000f00 */
[----:B------:R-:W2:Y:S04]  /*03e0*/  LDG.E R26, desc[UR8][R26.64+-0x14] ;  /* 0xffffec081a1a7981 */ /* 0x000ea8000c1e1900 */
[----:B------:R-:W2:Y:S01]  /*03f0*/  LDG.E.U8 R8, desc[UR8][R8.64+-0x4] ;  /* 0xfffffc0808087981 */ /* 0x000ea2000c1e1100 */
[----:B------:R-:W-:Y:S01]  /*0400*/  BSSY.RECONVERGENT B0, `(.L_x_4) ;  /* 0x0000018000007945 */ /* 0x000fe20003800200 */
[----:B---3-5:R-:W-:Y:S01]  /*0410*/  FADD R0, -R10, R25 ;  /* 0x000000190a007221 */ /* 0x028fe20000000100 */
[----:B----4-:R-:W-:-:S03]  /*0420*/  FADD R5, -R12, R5 ;  /* 0x000000050c057221 */ /* 0x010fc60000000100 */
[----:B------:R-:W-:Y:S01]  /*0430*/  FMUL R30, R0, R0 ;  /* 0x00000000001e7220 */ /* 0x000fe20000400000 */
[----:B--2---:R-:W-:-:S03]  /*0440*/  FADD R3, -R11, R26 ;  /* 0x0000001a0b037221 */ /* 0x004fc60000000100 */
[----:B------:R-:W-:Y:S01]  /*0450*/  FFMA R30, R5, R5, R30 ;  /* 0x00000005051e7223 */ /* 0x000fe2000000001e */
[----:B------:R-:W0:Y:S03]  /*0460*/  I2F.U16 R4, R8 ;  /* 0x0000000800047306 */ /* 0x000e260000101000 */
[----:B------:R-:W-:-:S05]  /*0470*/  FFMA R23, R3, R3, R30 ;  /* 0x0000000303177223 */ /* 0x000fca000000001e */
[----:B------:R-:W-:-:S04]  /*0480*/  IADD3 R9, PT, PT, R23, -0xd000000, RZ ;  /* 0xf300000017097810 */ /* 0x000fc80007ffe0ff */
[----:B------:R-:W-:Y:S01]  /*0490*/  ISETP.GT.U32.AND P1, PT, R9, 0x727fffff, PT ;  /* 0x727fffff0900780c */ /* 0x000fe20003f24070 */
[----:B------:R1:W2:Y:S01]  /*04a0*/  MUFU.RSQ R24, R23 ;  /* 0x0000001700187308 */ /* 0x0002a20000001400 */
[----:B0-----:R-:W-:Y:S01]  /*04b0*/  FADD R4, R4, 1 ;  /* 0x3f80000004047421 */ /* 0x001fe20000000000 */
[----:B------:R-:W-:-:S03]  /*04c0*/  ISETP.NE.AND P0, PT, R8, RZ, PT ;  /* 0x000000ff0800720c */ /* 0x000fc60003f05270 */
[----:B------:R-:W-:-:S05]  /*04d0*/  FMUL R4, R4, 0.00390625 ;  /* 0x3b80000004047820 */ /* 0x000fca0000400000 */
[----:B------:R-:W-:Y:S02]  /*04e0*/  FSEL R21, R4, 0.5, P0 ;  /* 0x3f00000004157808 */ /* 0x000fe40000000000 */
[----:B-1----:R-:W-:Y:S05]  /*04f0*/  @!P1 BRA `(.L_x_5) ;  /* 0x0000000000109947 */ /* 0x002fea0003800000 */
[----:B------:R-:W-:Y:S02]  /*0500*/  MOV R4, R23 ;  /* 0x0000001700047202 */ /* 0x000fe40000000f00 */
[----:B------:R-:W-:-:S07]  /*0510*/  MOV R25, 0x530 ;  /* 0x0000053000197802 */ /* 0x000fce0000000f00 */
[----:B--2---:R-:W-:Y:S05]  /*0520*/  CALL.REL.NOINC `($__internal_0_$__cuda_sm20_sqrt_rn_f32_slowpath) ;  /* 0x0000001800587944 */ /* 0x004fea0003c00000 */
[----:B------:R-:W-:Y:S05]  /*0530*/  BRA `(.L_x_6) ;  /* 0x0000000000107947 */ /* 0x000fea0003800000 */
.L_x_5:
[----:B--2---:R-:W-:Y:S01]  /*0540*/  FMUL.FTZ R20, R23, R24 ;  /* 0x0000001817147220 */ /* 0x004fe20000410000 */
[----:B------:R-:W-:-:S03]  /*0550*/  FMUL.FTZ R4, R24, 0.5 ;  /* 0x3f00000018047820 */ /* 0x000fc60000410000 */
[----:B------:R-:W-:-:S04]  /*0560*/  FFMA R9, -R20, R20, R23 ;  /* 0x0000001414097223 */ /* 0x000fc80000000117 */
[----:B------:R-:W-:-:S07]  /*0570*/  FFMA R20, R9, R4, R20 ;  /* 0x0000000409147223 */ /* 0x000fce0000000014 */
.L_x_6:
[----:B------:R-:W-:Y:S05]  /*0580*/  BSYNC.RECONVERGENT B0 ;  /* 0x0000000000007941 */ /* 0x000fea0003800200 */
.L_x_4:
[----:B------:R-:W-:-:S13]  /*0590*/  FSETP.GT.AND P0, PT, R20, 9.9999997473787516356e-05, PT ;  /* 0x38d1b7171400780b */ /* 0x000fda0003f04000 */
[----:B------:R-:W-:Y:S05]  /*05a0*/  @!P0 BRA `(.L_x_3) ;  /* 0x00000004002c8947 */ /* 0x000fea0003800000 */
[----:B------:R-:W0:Y:S01]  /*05b0*/  MUFU.RCP R9, R20 ;  /* 0x0000001400097308 */ /* 0x000e220000001000 */
[----:B------:R-:W-:Y:S07]  /*05c0*/  BSSY.RECONVERGENT B3, `(.L_x_7) ;  /* 0x000000d000037945 */ /* 0x000fee0003800200 */
[----:B------:R-:W1:Y:S01]  /*05d0*/  FCHK P0, R5, R20 ;  /* 0x0000001405007302 */ /* 0x000e620000000000 */
[----:B0-----:R-:W-:-:S04]  /*05e0*/  FFMA R4, R9, -R20, 1 ;  /* 0x3f80000009047423 */ /* 0x001fc80000000814 */
[----:B------:R-:W-:-:S04]  /*05f0*/  FFMA R4, R9, R4, R9 ;  /* 0x0000000409047223 */ /* 0x000fc80000000009 */
[----:B------:R-:W-:-:S04]  /*0600*/  FFMA R9, R5, R4, RZ ;  /* 0x0000000405097223 */ /* 0x000fc800000000ff */
[----:B------:R-:W-:-:S04]  /*0610*/  FFMA R8, R9, -R20, R5 ;  /* 0x8000001409087223 */ /* 0x000fc80000000005 */
[----:B------:R-:W-:Y:S01]  /*0620*/  FFMA R8, R4, R8, R9 ;  /* 0x0000000804087223 */ /* 0x000fe20000000009 */
[----:B-1----:R-:W-:Y:S06]  /*0630*/  @!P0 BRA `(.L_x_8) ;  /* 0x0000000000148947 */ /* 0x002fec0003800000 */
[----:B------:R-:W-:Y:S02]  /*0640*/  MOV R4, R5 ;  /* 0x0000000500047202 */ /* 0x000fe40000000f00 */
[----:B------:R-:W-:Y:S02]  /*0650*/  MOV R5, R20 ;  /* 0x0000001400057202 */ /* 0x000fe40000000f00 */
[----:B------:R-:W-:-:S07]  /*0660*/  MOV R23, 0x680 ;  /* 0x0000068000177802 */ /* 0x000fce0000000f00 */
[----:B------:R-:W-:Y:S05]  /*0670*/  CALL.REL.NOINC `($__internal_1_$__cuda_sm3x_div_rn_noftz_f32_slowpath) ;  /* 0x0000001800607944 */ /* 0x000fea0003c00000 */
[----:B------:R-:W-:-:S07]  /*0680*/  MOV R8, R24 ;  /* 0x0000001800087202 */ /* 0x000fce0000000f00 */
.L_x_8:
[----:B------:R-:W-:Y:S05]  /*0690*/  BSYNC.RECONVERGENT B3 ;  /* 0x0000000000037941 */ /* 0x000fea0003800200 */
.L_x_7:
        /* <DEDUP_REMOVED lines=9> */
[----:B------:R-:W-:Y:S01]  /*0730*/  MOV R4, R0 ;  /* 0x0000000000047202 */ /* 0x000fe20000000f00 */
[----:B------:R-:W-:Y:S01]  /*0740*/  IMAD.MOV.U32 R5, RZ, RZ, R20 ;  /* 0x000000ffff057224 */ /* 0x000fe200078e0014 */
[----:B------:R-:W-:-:S07]  /*0750*/  MOV R23, 0x770 ;  /* 0x0000077000177802 */ /* 0x000fce0000000f00 */
[----:B------:R-:W-:Y:S05]  /*0760*/  CALL.REL.NOINC `($__internal_1_$__cuda_sm3x_div_rn_noftz_f32_slowpath) ;  /* 0x0000001800247944 */ /* 0x000fea0003c00000 */
[----:B------:R-:W-:-:S07]  /*0770*/  MOV R9, R24 ;  /* 0x0000001800097202 */ /* 0x000fce0000000f00 */
.L_x_10:
[----:B------:R-:W-:Y:S05]  /*0780*/  BSYNC.RECONVERGENT B3 ;  /* 0x0000000000037941 */ /* 0x000fea0003800200 */
.L_x_9:
        /* <DEDUP_REMOVED lines=14> */
.L_x_12:
[----:B------:R-:W-:Y:S05]  /*0870*/  BSYNC.RECONVERGENT B3 ;  /* 0x0000000000037941 */ /* 0x000fea0003800200 */
.L_x_11:
[C---:B------:R-:W-:Y:S01]  /*0880*/  FSETP.GEU.AND P0, PT, R20.reuse, UR11, PT ;  /* 0x0000000b14007c0b */ /* 0x040fe2000bf0e000 */
[----:B------:R-:W-:Y:S01]  /*0890*/  FADD R3, R20, -1 ;  /* 0xbf80000014037421 */ /* 0x000fe20000000000 */
[----:B------:R-:W-:-:S03]  /*08a0*/  FMUL R4, R2, R21 ;  /* 0x0000001502047220 */ /* 0x000fc60000400000 */
[----:B------:R-:W-:-:S04]  /*08b0*/  FMUL R3, R3, UR10 ;  /* 0x0000000a03037c20 */ /* 0x000fc80008400000 */
[C---:B------:R-:W-:Y:S01]  /*08c0*/  FMUL R5, R3.reuse, R8 ;  /* 0x0000000803057220 */ /* 0x040fe20000400000 */
[C---:B------:R-:W-:Y:S01]  /*08d0*/  FMUL R23, R3.reuse, R9 ;  /* 0x0000000903177220 */ /* 0x040fe20000400000 */
[----:B------:R-:W-:Y:S02]  /*08e0*/  FMUL R24, R3, R0 ;  /* 0x0000000003187220 */ /* 0x000fe40000400000 */
[C---:B------:R-:W-:Y:S01]  /*08f0*/  FFMA R19, R4.reuse, R5, R19 ;  /* 0x0000000504137223 */ /* 0x040fe20000000013 */
[C---:B------:R-:W-:Y:S01]  /*0900*/  FFMA R18, R4.reuse, R23, R18 ;  /* 0x0000001704127223 */ /* 0x040fe20000000012 */
[----:B------:R-:W-:Y:S01]  /*0910*/  FFMA R17, R4, R24, R17 ;  /* 0x0000001804117223 */ /* 0x000fe20000000011 */
[----:B------:R-:W-:Y:S06]  /*0920*/  @P0 BRA `(.L_x_3) ;  /* 0x00000000004c0947 */ /* 0x000fec0003800000 */
[----:B------:R-:W-:Y:S01]  /*0930*/  FMUL R23, R20, R20 ;  /* 0x0000001414177220 */ /* 0x000fe20000400000 */
[----:B------:R-:W-:Y:S01]  /*0940*/  FMUL R4, R16, R21 ;  /* 0x0000001510047220 */ /* 0x000fe20000400000 */
[----:B------:R-:W-:Y:S02]  /*0950*/  BSSY.RECONVERGENT B3, `(.L_x_13) ;  /* 0x000000d000037945 */ /* 0x000fe40003800200 */
[----:B------:R-:W0:Y:S08]  /*0960*/  MUFU.RCP R3, R23 ;  /* 0x0000001700037308 */ /* 0x000e300000001000 */
[----:B------:R-:W1:Y:S01]  /*0970*/  FCHK P0, R4, R23 ;  /* 0x0000001704007302 */ /* 0x000e620000000000 */
[----:B0-----:R-:W-:-:S04]  /*0980*/  FFMA R20, -R23, R3, 1 ;  /* 0x3f80000017147423 */ /* 0x001fc80000000103 */
[----:B------:R-:W-:-:S04]  /*0990*/  FFMA R3, R3, R20, R3 ;  /* 0x0000001403037223 */ /* 0x000fc80000000003 */
[----:B------:R-:W-:-:S04]  /*09a0*/  FFMA R20, R4, R3, RZ ;  /* 0x0000000304147223 */ /* 0x000fc800000000ff */
[----:B------:R-:W-:-:S04]  /*09b0*/  FFMA R5, -R23, R20, R4 ;  /* 0x0000001417057223 */ /* 0x000fc80000000104 */
[----:B------:R-:W-:Y:S01]  /*09c0*/  FFMA R20, R3, R5, R20 ;  /* 0x0000000503147223 */ /* 0x000fe20000000014 */
[----:B-1----:R-:W-:Y:S06]  /*09d0*/  @!P0 BRA `(.L_x_14) ;  /* 0x0000000000108947 */ /* 0x002fec0003800000 */
[----:B------:R-:W-:Y:S02]  /*09e0*/  MOV R5, R23 ;  /* 0x0000001700057202 */ /* 0x000fe40000000f00 */
[----:B------:R-:W-:-:S07]  /*09f0*/  MOV R23, 0xa10 ;  /* 0x00000a1000177802 */ /* 0x000fce0000000f00 */
[----:B------:R-:W-:Y:S05]  /*0a00*/  CALL.REL.NOINC `($__internal_1_$__cuda_sm3x_div_rn_noftz_f32_slowpath) ;  /* 0x00000014007c7944 */ /* 0x000fea0003c00000 */
[----:B------:R-:W-:-:S07]  /*0a10*/  MOV R20, R24 ;  /* 0x0000001800147202 */ /* 0x000fce0000000f00 */
.L_x_14:
[----:B------:R-:W-:Y:S05]  /*0a20*/  BSYNC.RECONVERGENT B3 ;  /* 0x0000000000037941 */ /* 0x000fea0003800200 */
.L_x_13:
[C---:B------:R-:W-:Y:S01]  /*0a30*/  FFMA R19, R20.reuse, -R8, R19 ;  /* 0x8000000814137223 */ /* 0x040fe20000000013 */
[C---:B------:R-:W-:Y:S01]  /*0a40*/  FFMA R18, R20.reuse, -R9, R18 ;  /* 0x8000000914127223 */ /* 0x040fe20000000012 */
[----:B------:R-:W-:-:S07]  /*0a50*/  FFMA R17, R20, -R0, R17 ;  /* 0x8000000014117223 */ /* 0x000fce0000000011 */
.L_x_3:
[----:B--2---:R-:W-:Y:S05]  /*0a60*/  BSYNC.RECONVERGENT B2 ;  /* 0x0000000000027941 */ /* 0x004fea0003800200 */
.L_x_2:
[----:B------:R-:W-:Y:S01]  /*0a70*/  UIADD3 UR5, UPT, UPT, UR4, 0x1, URZ ;  /* 0x0000000104057890 */ /* 0x000fe2000fffe0ff */
[----:B------:R-:W-:Y:S05]  /*0a80*/  BSSY.RECONVERGENT B2, `(.L_x_15) ;  /* 0x0000075000027945 */ /* 0x000fea0003800200 */
[----:B------:R-:W-:-:S13]  /*0a90*/  ISETP.NE.AND P0, PT, R13, UR5, PT ;  /* 0x000000050d007c0c */ /* 0x000fda000bf05270 */
[----:B------:R-:W-:Y:S05]  /*0aa0*/  @!P0 BRA `(.L_x_16) ;  /* 0x0000000400c88947 */ /* 0x000fea0003800000 */
[----:B------:R-:W-:Y:S01]  /*0ab0*/  MOV R25, UR7 ;  /* 0x0000000700197c02 */ /* 0x000fe20008000f00 */
[----:B------:R-:W-:Y:S01]  /*0ac0*/  IMAD.U32 R24, RZ, RZ, UR6 ;  /* 0x00000006ff187e24 */ /* 0x000fe2000f8e00ff */
[----:B------:R-:W-:Y:S02]  /*0ad0*/  MOV R20, UR6 ;  /* 0x0000000600147c02 */ /* 0x000fe40008000f00 */
[----:B------:R-:W-:Y:S02]  /*0ae0*/  MOV R21, UR7 ;  /* 0x0000000700157c02 */ /* 0x000fe40008000f00 */
[----:B------:R-:W2:Y:S01]  /*0af0*/  LDG.E R25, desc[UR8][R24.64+0x4] ;  /* 0x0000040818197981 */ /* 0x000ea2000c1e1900 */
[----:B------:R-:W-:Y:S01]  /*0b00*/  MOV R26, UR6 ;  /* 0x00000006001a7c02 */ /* 0x000fe20008000f00 */
[----:B------:R-:W-:Y:S01]  /*0b10*/  IMAD.U32 R27, RZ, RZ, UR7 ;  /* 0x00000007ff1b7e24 */ /* 0x000fe2000f8e00ff */
[----:B------:R-:W-:Y:S01]  /*0b20*/  MOV R8, UR6 ;  /* 0x0000000600087c02 */ /* 0x000fe20008000f00 */
[----:B------:R-:W3:Y:S01]  /*0b30*/  LDG.E R5, desc[UR8][R20.64] ;  /* 0x0000000814057981 */ /* 0x000ee2000c1e1900 */
[----:B------:R-:W-:-:S03]  /*0b40*/  MOV R9, UR7 ;  /* 0x0000000700097c02 */ /* 0x000fc60008000f00 */
[----:B------:R-:W4:Y:S04]  /*0b50*/  LDG.E R26, desc[UR8][R26.64+0x8] ;  /* 0x000008081a1a7981 */ /* 0x000f28000c1e1900 */
[----:B------:R-:W4:Y:S01]  /*0b60*/  LDG.E.U8 R8, desc[UR8][R8.64+0x18] ;  /* 0x0000180808087981 */ /* 0x000f22000c1e1100 */
[----:B------:R-:W-:Y:S01]  /*0b70*/  BSSY.RECONVERGENT B0, `(.L_x_17) ;  /* 0x0000018000007945 */ /* 0x000fe20003800200 */
[----:B--2--5:R-:W-:Y:S01]  /*0b80*/  FADD R0, -R10, R25 ;  /* 0x000000190a007221 */ /* 0x024fe20000000100 */
[----:B---3--:R-:W-:-:S03]  /*0b90*/  FADD R5, -R12, R5 ;  /* 0x000000050c057221 */ /* 0x008fc60000000100 */
[----:B------:R-:W-:Y:S01]  /*0ba0*/  FMUL R30, R0, R0 ;  /* 0x00000000001e7220 */ /* 0x000fe20000400000 */
[----:B----4-:R-:W-:-:S03]  /*0bb0*/  FADD R3, -R11, R26 ;  /* 0x0000001a0b037221 */ /* 0x010fc60000000100 */
        /* <DEDUP_REMOVED lines=15> */
.L_x_18:
[----:B--2---:R-:W-:Y:S01]  /*0cb0*/  FMUL.FTZ R20, R23, R24 ;  /* 0x0000001817147220 */ /* 0x004fe20000410000 */
[----:B------:R-:W-:-:S03]  /*0cc0*/  FMUL.FTZ R4, R24, 0.5 ;  /* 0x3f00000018047820 */ /* 0x000fc60000410000 */
[----:B------:R-:W-:-:S04]  /*0cd0*/  FFMA R9, -R20, R20, R23 ;  /* 0x0000001414097223 */ /* 0x000fc80000000117 */
[----:B------:R-:W-:-:S07]  /*0ce0*/  FFMA R20, R9, R4, R20 ;  /* 0x0000000409147223 */ /* 0x000fce0000000014 */
.L_x_19:
[----:B------:R-:W-:Y:S05]  /*0cf0*/  BSYNC.RECONVERGENT B0 ;  /* 0x0000000000007941 */ /* 0x000fea0003800200 */
.L_x_17:
        /* <DEDUP_REMOVED lines=16> */
.L_x_21:
[----:B------:R-:W-:Y:S05]  /*0e00*/  BSYNC.RECONVERGENT B3 ;  /* 0x0000000000037941 */ /* 0x000fea0003800200 */
.L_x_20:
        /* <DEDUP_REMOVED lines=13> */
[----:B------:R-:W-:-:S07]  /*0ee0*/  IMAD.MOV.U32 R9, RZ, RZ, R24 ;  /* 0x000000ffff097224 */ /* 0x000fce00078e0018 */
.L_x_23:
[----:B------:R-:W-:Y:S05]  /*0ef0*/  BSYNC.RECONVERGENT B3 ;  /* 0x0000000000037941 */ /* 0x000fea0003800200 */
.L_x_22:
        /* <DEDUP_REMOVED lines=14> */
.L_x_25:
[----:B------:R-:W-:Y:S05]  /*0fe0*/  BSYNC.RECONVERGENT B3 ;  /* 0x0000000000037941 */ /* 0x000fea0003800200 */
.L_x_24:
        /* <DEDUP_REMOVED lines=26> */
.L_x_27:
[----:B------:R-:W-:Y:S05]  /*1190*/  BSYNC.RECONVERGENT B3 ;  /* 0x0000000000037941 */ /* 0x000fea0003800200 */
.L_x_26:
[C---:B------:R-:W-:Y:S01]  /*11a0*/  FFMA R19, R20.reuse, -R8, R19 ;  /* 0x8000000814137223 */ /* 0x040fe20000000013 */
[C---:B------:R-:W-:Y:S01]  /*11b0*/  FFMA R18, R20.reuse, -R9, R18 ;  /* 0x8000000914127223 */ /* 0x040fe20000000012 */
[----:B------:R-:W-:-:S07]  /*11c0*/  FFMA R17, R20, -R0, R17 ;  /* 0x8000000014117223 */ /* 0x000fce0000000011 */
.L_x_16:
[----:B------:R-:W-:Y:S05]  /*11d0*/  BSYNC.RECONVERGENT B2 ;  /* 0x0000000000027941 */ /* 0x000fea0003800200 */
.L_x_15:
[----:B------:R-:W0:Y:S01]  /*11e0*/  LDC R4, c[0x0][0x388] ;  /* 0x0000e200ff047b82 */ /* 0x000e220000000800 */
[----:B------:R-:W-:Y:S01]  /*11f0*/  UIADD3 UR4, UPT, UPT, UR4, 0x2, URZ ;  /* 0x0000000204047890 */ /* 0x000fe2000fffe0ff */
[----:B------:R-:W-:Y:S01]  /*1200*/  IADD3 R28, PT, PT, R28, 0x2, RZ ;  /* 0x000000021c1c7810 */ /* 0x000fe20007ffe0ff */
[----:B------:R-:W-:-:S04]  /*1210*/  UIADD3 UR6, UP0, UPT, UR6, 0x38, URZ ;  /* 0x0000003806067890 */ /* 0x000fc8000ff1e0ff */
[----:B------:R-:W-:Y:S01]  /*1220*/  UIADD3.X UR7, UPT, UPT, URZ, UR7, URZ, UP0, !UPT ;  /* 0x00000007ff077290 */ /* 0x000fe200087fe4ff */
[----:B0-----:R-:W-:-:S04]  /*1230*/  LOP3.LUT R0, R4, 0x7ffffffe, RZ, 0xc0, !PT ;  /* 0x7ffffffe04007812 */ /* 0x001fc800078ec0ff */
[----:B------:R-:W-:-:S13]  /*1240*/  ISETP.NE.AND P0, PT, R0, UR4, PT ;  /* 0x0000000400007c0c */ /* 0x000fda000bf05270 */
[----:B------:R-:W-:Y:S05]  /*1250*/  @P0 BRA `(.L_x_28) ;  /* 0xfffffff0002c0947 */ /* 0x000fea000383ffff */
.L_x_1:
[----:B------:R-:W-:Y:S01]  /*1260*/  LOP3.LUT R3, R4, 0x1, RZ, 0xc0, !PT ;  /* 0x0000000104037812 */ /* 0x000fe200078ec0ff */
[----:B------:R-:W-:Y:S01]  /*1270*/  BSSY.RECONVERGENT B2, `(.L_x_0) ;  /* 0x0000072000027945 */ /* 0x000fe20003800200 */
[----:B------:R-:W-:-:S04]  /*1280*/  ISETP.NE.AND P0, PT, R0, R13, PT ;  /* 0x0000000d0000720c */ /* 0x000fc80003f05270 */
[----:B------:R-:W-:-:S13]  /*1290*/  ISETP.NE.U32.OR P0, PT, R3, 0x1, !P0 ;  /* 0x000000010300780c */ /* 0x000fda0004705470 */
[----:B------:R-:W-:Y:S05]  /*12a0*/  @P0 BRA `(.L_x_29) ;  /* 0x0000000400b80947 */ /* 0x000fea0003800000 */
[----:B------:R-:W0:Y:S02]  /*12b0*/  LDC.64 R8, c[0x0][0x380] ;  /* 0x0000e000ff087b82 */ /* 0x000e240000000a00 */
[----:B0-----:R-:W-:-:S05]  /*12c0*/  IMAD.WIDE.U32 R8, R0, 0x1c, R8 ;  /* 0x0000001c00087825 */ /* 0x001fca00078e0008 */
[----:B------:R-:W2:Y:S04]  /*12d0*/  LDG.E R3, desc[UR8][R8.64+0x4] ;  /* 0x0000040808037981 */ /* 0x000ea8000c1e1900 */
[----:B------:R-:W3:Y:S04]  /*12e0*/  LDG.E R5, desc[UR8][R8.64] ;  /* 0x0000000808057981 */ /* 0x000ee8000c1e1900 */
        /* <DEDUP_REMOVED lines=18> */
[----:B------:R-:W-:Y:S01]  /*1410*/  IMAD.MOV.U32 R4, RZ, RZ, R23 ;  /* 0x000000ffff047224 */ /* 0x000fe200078e0017 */
[----:B------:R-:W-:-:S07]  /*1420*/  MOV R25, 0x1440 ;  /* 0x0000144000197802 */ /* 0x000fce0000000f00 */
[----:B--2---:R-:W-:Y:S05]  /*1430*/  CALL.REL.NOINC `($__internal_0_$__cuda_sm20_sqrt_rn_f32_slowpath) ;  /* 0x0000000800947944 */ /* 0x004fea0003c00000 */
[----:B------:R-:W-:Y:S05]  /*1440*/  BRA `(.L_x_32) ;  /* 0x0000000000107947 */ /* 0x000fea0003800000 */
.L_x_31:
[----:B--2---:R-:W-:Y:S01]  /*1450*/  FMUL.FTZ R20, R23, R24 ;  /* 0x0000001817147220 */ /* 0x004fe20000410000 */
[----:B------:R-:W-:-:S03]  /*1460*/  FMUL.FTZ R4, R24, 0.5 ;  /* 0x3f00000018047820 */ /* 0x000fc60000410000 */
[----:B------:R-:W-:-:S04]  /*1470*/  FFMA R9, -R20, R20, R23 ;  /* 0x0000001414097223 */ /* 0x000fc80000000117 */
[----:B------:R-:W-:-:S07]  /*1480*/  FFMA R20, R9, R4, R20 ;  /* 0x0000000409147223 */ /* 0x000fce0000000014 */
.L_x_32:
[----:B------:R-:W-:Y:S05]  /*1490*/  BSYNC.RECONVERGENT B0 ;  /* 0x0000000000007941 */ /* 0x000fea0003800200 */
.L_x_30:
        /* <DEDUP_REMOVED lines=16> */
.L_x_34:
[----:B------:R-:W-:Y:S05]  /*15a0*/  BSYNC.RECONVERGENT B3 ;  /* 0x0000000000037941 */ /* 0x000fea0003800200 */
.L_x_33:
        /* <DEDUP_REMOVED lines=14> */
.L_x_36:
[----:B------:R-:W-:Y:S05]  /*1690*/  BSYNC.RECONVERGENT B3 ;  /* 0x0000000000037941 */ /* 0x000fea0003800200 */
.L_x_35:
        /* <DEDUP_REMOVED lines=14> */
.L_x_38:
[----:B------:R-:W-:Y:S05]  /*1780*/  BSYNC.RECONVERGENT B3 ;  /* 0x0000000000037941 */ /* 0x000fea0003800200 */
.L_x_37:
[----:B------:R-:W0:Y:S01]  /*1790*/  LDCU UR5, c[0x0][0x39c] ;  /* 0x00007380ff0577ac */ /* 0x000e220008000800 */
[----:B------:R-:W-:Y:S01]  /*17a0*/  FADD R3, R20, -1 ;  /* 0xbf80000014037421 */ /* 0x000fe20000000000 */
[----:B------:R-:W-:Y:S01]  /*17b0*/  FMUL R4, R2, R21 ;  /* 0x0000001502047220 */ /* 0x000fe20000400000 */
[----:B------:R-:W1:Y:S01]  /*17c0*/  LDCU UR4, c[0x0][0x38c] ;  /* 0x00007180ff0477ac */ /* 0x000e620008000800 */
[----:B0-----:R-:W-:Y:S01]  /*17d0*/  FSETP.GEU.AND P0, PT, R20, UR5, PT ;  /* 0x0000000514007c0b */ /* 0x001fe2000bf0e000 */
[----:B-1----:R-:W-:-:S04]  /*17e0*/  FMUL R3, R3, UR4 ;  /* 0x0000000403037c20 */ /* 0x002fc80008400000 */
[C---:B------:R-:W-:Y:S01]  /*17f0*/  FMUL R5, R3.reuse, R8 ;  /* 0x0000000803057220 */ /* 0x040fe20000400000 */
[C---:B------:R-:W-:Y:S01]  /*1800*/  FMUL R23, R3.reuse, R9 ;  /* 0x0000000903177220 */ /* 0x040fe20000400000 */
[----:B------:R-:W-:Y:S02]  /*1810*/  FMUL R24, R3, R0 ;  /* 0x0000000003187220 */ /* 0x000fe40000400000 */
[C---:B------:R-:W-:Y:S01]  /*1820*/  FFMA R19, R4.reuse, R5, R19 ;  /* 0x0000000504137223 */ /* 0x040fe20000000013 */
[C---:B------:R-:W-:Y:S01]  /*1830*/  FFMA R18, R4.reuse, R23, R18 ;  /* 0x0000001704127223 */ /* 0x040fe20000000012 */
[----:B------:R-:W-:Y:S02]  /*1840*/  FFMA R17, R4, R24, R17 ;  /* 0x0000001804117223 */ /* 0x000fe40000000011 */
[----:B------:R-:W-:Y:S05]  /*1850*/  @P0 BRA `(.L_x_29) ;  /* 0x00000000004c0947 */ /* 0x000fea0003800000 */
        /* <DEDUP_REMOVED lines=15> */
.L_x_40:
[----:B------:R-:W-:Y:S05]  /*1950*/  BSYNC.RECONVERGENT B3 ;  /* 0x0000000000037941 */ /* 0x000fea0003800200 */
.L_x_39:
[C---:B------:R-:W-:Y:S01]  /*1960*/  FFMA R19, R16.reuse, -R8, R19 ;  /* 0x8000000810137223 */ /* 0x040fe20000000013 */
[C---:B------:R-:W-:Y:S01]  /*1970*/  FFMA R18, R16.reuse, -R9, R18 ;  /* 0x8000000910127223 */ /* 0x040fe20000000012 */
[----:B------:R-:W-:-:S07]  /*1980*/  FFMA R17, R16, -R0, R17 ;  /* 0x8000000010117223 */ /* 0x000fce0000000011 */
.L_x_29:
[----:B------:R-:W-:Y:S05]  /*1990*/  BSYNC.RECONVERGENT B2 ;  /* 0x0000000000027941 */ /* 0x000fea0003800200 */
.L_x_0:
[----:B------:R-:W0:Y:S01]  /*19a0*/  LDC R3, c[0x0][0x390] ;  /* 0x0000e400ff037b82 */ /* 0x000e220000000800 */
[----:B------:R-:W1:Y:S01]  /*19b0*/  LDCU UR5, c[0x0][0x3a0] ;  /* 0x00007400ff0577ac */ /* 0x000e620008000800 */
[----:B------:R-:W-:Y:S01]  /*19c0*/  ISETP.NE.AND P1, PT, R13, RZ, PT ;  /* 0x000000ff0d00720c */ /* 0x000fe20003f25270 */
[----:B------:R-:W2:Y:S01]  /*19d0*/  LDCU UR4, c[0x0][0x398] ;  /* 0x00007300ff0477ac */ /* 0x000ea20008000800 */
[----:B-1----:R-:W-:Y:S01]  /*19e0*/  FSETP.LT.AND P0, PT, RZ, UR5, PT ;  /* 0x00000005ff007c0b */ /* 0x002fe2000bf01000 */
[----:B--2---:R-:W-:Y:S01]  /*19f0*/  FMUL R0, R19, UR4 ;  /* 0x0000000413007c20 */ /* 0x004fe20008400000 */
[----:B0-----:R-:W-:Y:S01]  /*1a00*/  FADD R3, -R3, 1 ;  /* 0x3f80000003037421 */ /* 0x001fe20000000100 */
[----:B------:R-:W-:Y:S01]  /*1a10*/  FMUL R5, R18, UR4 ;  /* 0x0000000412057c20 */ /* 0x000fe20008400000 */
[----:B------:R-:W-:Y:S02]  /*1a20*/  FMUL R9, R17, UR4 ;  /* 0x0000000411097c20 */ /* 0x000fe40008400000 */
[-C--:B-----5:R-:W-:Y:S01]  /*1a30*/  FFMA R27, R15, R3.reuse, R0 ;  /* 0x000000030f1b7223 */ /* 0x0a0fe20000000000 */
[-C--:B------:R-:W-:Y:S01]  /*1a40*/  FFMA R21, R14, R3.reuse, R5 ;  /* 0x000000030e157223 */ /* 0x080fe20000000005 */
[----:B------:R-:W-:-:S02]  /*1a50*/  FFMA R22, R22, R3, R9 ;  /* 0x0000000316167223 */ /* 0x000fc40000000009 */
[----:B------:R-:W-:Y:S01]  /*1a60*/  FFMA R3, R27, UR4, R12 ;  /* 0x000000041b037c23 */ /* 0x000fe2000800000c */
[----:B------:R-:W-:Y:S01]  /*1a70*/  FFMA R15, R21, UR4, R10 ;  /* 0x00000004150f7c23 */ /* 0x000fe2000800000a */
[----:B------:R-:W-:Y:S01]  /*1a80*/  FFMA R11, R22, UR4, R11 ;  /* 0x00000004160b7c23 */ /* 0x000fe2000800000b */
[----:B------:R0:W-:Y:S02]  /*1a90*/  STG.E desc[UR8][R6.64+0xc], R27 ;  /* 0x00000c1b06007986 */ /* 0x0001e4000c101908 */
[----:B------:R-:W-:Y:S02]  /*1aa0*/  @P0 FMNMX R0, R3, UR5, PT ;  /* 0x0000000503000c09 */ /* 0x000fe4000b800000 */
[----:B------:R-:W-:Y:S01]  /*1ab0*/  @P0 FMNMX R4, R15, UR5, PT ;  /* 0x000000050f040c09 */ /* 0x000fe2000b800000 */
[----:B------:R0:W-:Y:S01]  /*1ac0*/  STG.E desc[UR8][R6.64+0x10], R21 ;  /* 0x0000101506007986 */ /* 0x0001e2000c101908 */
[----:B------:R-:W-:Y:S02]  /*1ad0*/  @P0 FMNMX R5, R11, UR5, PT ;  /* 0x000000050b050c09 */ /* 0x000fe4000b800000 */
[----:B------:R-:W-:Y:S01]  /*1ae0*/  @P0 FMNMX R3, R0, -UR5, !PT ;  /* 0x8000000500030c09 */ /* 0x000fe2000f800000 */
[----:B------:R0:W-:Y:S01]  /*1af0*/  STG.E desc[UR8][R6.64+0x14], R22 ;  /* 0x0000141606007986 */ /* 0x0001e2000c101908 */
[----:B------:R-:W-:-:S02]  /*1b00*/  @P0 FMNMX R15, R4, -UR5, !PT ;  /* 0x80000005040f0c09 */ /* 0x000fc4000f800000 */
[----:B------:R-:W-:Y:S01]  /*1b10*/  @P0 FMNMX R11, R5, -UR5, !PT ;  /* 0x80000005050b0c09 */ /* 0x000fe2000f800000 */
[----:B------:R0:W-:Y:S04]  /*1b20*/  STG.E desc[UR8][R6.64], R3 ;  /* 0x0000000306007986 */ /* 0x0001e8000c101908 */
[----:B------:R0:W-:Y:S04]  /*1b30*/  STG.E desc[UR8][R6.64+0x4], R15 ;  /* 0x0000040f06007986 */ /* 0x0001e8000c101908 */
[----:B------:R0:W-:Y:S01]  /*1b40*/  STG.E desc[UR8][R6.64+0x8], R11 ;  /* 0x0000080b06007986 */ /* 0x0001e2000c101908 */
[----:B------:R-:W-:Y:S05]  /*1b50*/  @P1 EXIT ;  /* 0x000000000000194d */ /* 0x000fea0003800000 */
[----:B------:R-:W-:Y:S01]  /*1b60*/  FMUL R18, R18, R18 ;  /* 0x0000001212127220 */ /* 0x000fe20000400000 */
[----:B------:R-:W-:Y:S03]  /*1b70*/  BSSY.RECONVERGENT B0, `(.L_x_41) ;  /* 0x0000010000007945 */ /* 0x000fe60003800200 */
[----:B------:R-:W-:-:S04]  /*1b80*/  FFMA R18, R19, R19, R18 ;  /* 0x0000001313127223 */ /* 0x000fc80000000012 */
[----:B------:R-:W-:-:S04]  /*1b90*/  FFMA R5, R17, R17, R18 ;  /* 0x0000001111057223 */ /* 0x000fc80000000012 */
[----:B------:R1:W2:Y:S01]  /*1ba0*/  MUFU.RSQ R4, R5 ;  /* 0x0000000500047308 */ /* 0x0002a20000001400 */
[----:B------:R-:W-:-:S04]  /*1bb0*/  IADD3 R0, PT, PT, R5, -0xd000000, RZ ;  /* 0xf300000005007810 */ /* 0x000fc80007ffe0ff */
[----:B------:R-:W-:-:S13]  /*1bc0*/  ISETP.GT.U32.AND P0, PT, R0, 0x727fffff, PT ;  /* 0x727fffff0000780c */ /* 0x000fda0003f04070 */
[----:B-12---:R-:W-:Y:S05]  /*1bd0*/  @!P0 BRA `(.L_x_42) ;  /* 0x0000000000148947 */ /* 0x006fea0003800000 */
[----:B------:R-:W-:Y:S02]  /*1be0*/  MOV R4, R5 ;  /* 0x0000000500047202 */ /* 0x000fe40000000f00 */
[----:B------:R-:W-:-:S07]  /*1bf0*/  MOV R25, 0x1c10 ;  /* 0x00001c1000197802 */ /* 0x000fce0000000f00 */
[----:B0-----:R-:W-:Y:S05]  /*1c00*/  CALL.REL.NOINC `($__internal_0_$__cuda_sm20_sqrt_rn_f32_slowpath) ;  /* 0x0000000000a07944 */ /* 0x001fea0003c00000 */
[----:B------:R-:W-:Y:S01]  /*1c10*/  MOV R0, R20 ;  /* 0x0000001400007202 */ /* 0x000fe20000000f00 */
[----:B------:R-:W-:Y:S06]  /*1c20*/  BRA `(.L_x_43) ;  /* 0x0000000000107947 */ /* 0x000fec0003800000 */
.L_x_42:
[----:B------:R-:W-:Y:S01]  /*1c30*/  FMUL.FTZ R0, R5, R4 ;  /* 0x0000000405007220 */ /* 0x000fe20000410000 */
[----:B------:R-:W-:-:S03]  /*1c40*/  FMUL.FTZ R4, R4, 0.5 ;  /* 0x3f00000004047820 */ /* 0x000fc60000410000 */
[----:B------:R-:W-:-:S04]  /*1c50*/  FFMA R5, -R0, R0, R5 ;  /* 0x0000000000057223 */ /* 0x000fc80000000105 */
[----:B------:R-:W-:-:S07]  /*1c60*/  FFMA R0, R5, R4, R0 ;  /* 0x0000000405007223 */ /* 0x000fce0000000000 */
.L_x_43:
[----:B------:R-:W-:Y:S05]  /*1c70*/  BSYNC.RECONVERGENT B0 ;  /* 0x0000000000007941 */ /* 0x000fea0003800200 */
.L_x_41:
[----:B------:R-:W-:Y:S01]  /*1c80*/  F2F.F64.F32 R12, R3 ;  /* 0x00000003000c7310 */ /* 0x000fe20000201800 */
[----:B------:R-:W-:Y:S01]  /*1c90*/  MOV R24, 0x0 ;  /* 0x0000000000187802 */ /* 0x000fe20000000f00 */
[----:B------:R1:W-:Y:S01]  /*1ca0*/  STL [R1], RZ ;  /* 0x000000ff01007387 */ /* 0x0003e20000100800 */
[----:B------:R-:W2:Y:S01]  /*1cb0*/  LDCU.64 UR4, c[0x4][0x8] ;  /* 0x01000100ff0477ac */ /* 0x000ea20008000a00 */
[----:B0-----:R-:W-:Y:S02]  /*1cc0*/  MOV R6, UR36 ;  /* 0x0000002400067c02 */ /* 0x001fe40008000f00 */
[----:B------:R-:W-:Y:S02]  /*1cd0*/  MOV R7, UR37 ;  /* 0x0000002500077c02 */ /* 0x000fe40008000f00 */
[----:B------:R-:W0:Y:S08]  /*1ce0*/  F2F.F64.F32 R14, R15 ;  /* 0x0000000f000e7310 */ /* 0x000e300000201800 */
[----:B------:R3:W-:Y:S01]  /*1cf0*/  F2F.F64.F32 R16, R11 ;  /* 0x0000000b00107310 */ /* 0x0007e20000201800 */
[----:B--2---:R-:W-:Y:S01]  /*1d00*/  MOV R4, UR4 ;  /* 0x0000000400047c02 */ /* 0x004fe20008000f00 */
[----:B------:R-:W-:Y:S01]  /*1d10*/  IMAD.U32 R5, RZ, RZ, UR5 ;  /* 0x00000005ff057e24 */ /* 0x000fe2000f8e00ff */
[----:B0-----:R1:W-:Y:S05]  /*1d20*/  STL.128 [R1+0x10], R12 ;  /* 0x0000100c01007387 */ /* 0x0013ea0000100c00 */
[----:B------:R-:W0:Y:S01]  /*1d30*/  F2F.F64.F32 R18, R27 ;  /* 0x0000001b00127310 */ /* 0x000e220000201800 */
[----:B---3--:R1:W2:Y:S07]  /*1d40*/  LDC.64 R10, c[0x4][R24] ;  /* 0x01000000180a7b82 */ /* 0x0082ae0000000a00 */
[----:B------:R-:W-:Y:S01]  /*1d50*/  F2F.F64.F32 R20, R21 ;  /* 0x0000001500147310 */ /* 0x000fe20000201800 */
[----:B0-----:R1:W-:Y:S07]  /*1d60*/  STL.128 [R1+0x20], R16 ;  /* 0x0000201001007387 */ /* 0x0013ee0000100c00 */
[----:B------:R-:W0:Y:S08]  /*1d70*/  F2F.F64.F32 R22, R22 ;  /* 0x0000001600167310 */ /* 0x000e300000201800 */
[----:B------:R-:W3:Y:S01]  /*1d80*/  F2F.F64.F32 R8, R0 ;  /* 0x0000000000087310 */ /* 0x000ee20000201800 */
[----:B0-----:R1:W-:Y:S04]  /*1d90*/  STL.128 [R1+0x30], R20 ;  /* 0x0000301401007387 */ /* 0x0013e80000100c00 */
[----:B---3--:R1:W-:Y:S02]  /*1da0*/  STL.64 [R1+0x8], R8 ;  /* 0x0000080801007387 */ /* 0x0083e40000100a00 */
[----:B-1----:R-:W-:-:S07]  /*1db0*/  LEPC R20, `(.L_x_44) ;  /* 0x000000001014794e */ /* 0x002fce0000000000 */
[----:B--2---:R-:W-:Y:S05]  /*1dc0*/  CALL.ABS.NOINC R10 ;  /* 0x000000000a007343 */ /* 0x004fea0003c00000 */
.L_x_44:
[----:B------:R-:W0:Y:S01]  /*1dd0*/  F2F.F64.F32 R2, R2 ;  /* 0x0000000200027310 */ /* 0x000e220000201800 */
[----:B------:R1:W-:Y:S01]  /*1de0*/  STL [R1], RZ ;  /* 0x000000ff01007387 */ /* 0x0003e20000100800 */
[----:B------:R-:W2:Y:S01]  /*1df0*/  LDC.64 R24, c[0x4][R24] ;  /* 0x0100000018187b82 */ /* 0x000ea20000000a00 */
[----:B------:R-:W3:Y:S01]  /*1e00*/  LDCU.64 UR4, c[0x4][0x10] ;  /* 0x01000200ff0477ac */ /* 0x000ee20008000a00 */
[----:B------:R-:W-:Y:S02]  /*1e10*/  MOV R6, UR36 ;  /* 0x0000002400067c02 */ /* 0x000fe40008000f00 */
[----:B------:R-:W-:Y:S01]  /*1e20*/  MOV R7, UR37 ;  /* 0x0000002500077c02 */ /* 0x000fe20008000f00 */
[----:B0-----:R1:W-:Y:S01]  /*1e30*/  STL.64 [R1+0x8], R2 ;  /* 0x0000080201007387 */ /* 0x0013e20000100a00 */
[----:B---3--:R-:W-:Y:S02]  /*1e40*/  MOV R4, UR4 ;  /* 0x0000000400047c02 */ /* 0x008fe40008000f00 */
[----:B------:R-:W-:-:S07]  /*1e50*/  MOV R5, UR5 ;  /* 0x0000000500057c02 */ /* 0x000fce0008000f00 */
[----:B------:R-:W-:-:S07]  /*1e60*/  LEPC R20, `(.L_x_45) ;  /* 0x000000001014794e */ /* 0x000fce0000000000 */
[----:B-12---:R-:W-:Y:S05]  /*1e70*/  CALL.ABS.NOINC R24 ;  /* 0x0000000018007343 */ /* 0x006fea0003c00000 */
.L_x_45:
[----:B------:R-:W-:Y:S05]  /*1e80*/  EXIT ;  /* 0x000000000000794d */ /* 0x000fea0003800000 */
        .weak           $__internal_0_$__cuda_sm20_sqrt_rn_f32_slowpath
        .type           $__internal_0_$__cuda_sm20_sqrt_rn_f32_slowpath,@function
        .size           $__internal_0_$__cuda_sm20_sqrt_rn_f32_slowpath,($__internal_1_$__cuda_sm3x_div_rn_noftz_f32_slowpath - $__internal_0_$__cuda_sm20_sqrt_rn_f32_slowpath)
$__internal_0_$__cuda_sm20_sqrt_rn_f32_slowpath:
[----:B------:R-:W-:-:S13]  /*1e90*/  LOP3.LUT P0, RZ, R4, 0x7fffffff, RZ, 0xc0, !PT ;  /* 0x7fffffff04ff7812 */ /* 0x000fda000780c0ff */
[----:B------:R-:W-:Y:S01]  /*1ea0*/  @!P0 MOV R8, R4 ;  /* 0x0000000400088202 */ /* 0x000fe20000000f00 */
[----:B------:R-:W-:Y:S06]  /*1eb0*/  @!P0 BRA `(.L_x_46) ;  /* 0x0000000000408947 */ /* 0x000fec0003800000 */
[----:B------:R-:W-:-:S13]  /*1ec0*/  FSETP.GEU.FTZ.AND P0, PT, R4, RZ, PT ;  /* 0x000000ff0400720b */ /* 0x000fda0003f1e000 */
[----:B------:R-:W-:Y:S01]  /*1ed0*/  @!P0 IMAD.MOV.U32 R8, RZ, RZ, 0x7fffffff ;  /* 0x7fffffffff088424 */ /* 0x000fe200078e00ff */
[----:B------:R-:W-:Y:S06]  /*1ee0*/  @!P0 BRA `(.L_x_46) ;  /* 0x0000000000348947 */ /* 0x000fec0003800000 */
[----:B------:R-:W-:-:S13]  /*1ef0*/  FSETP.GTU.FTZ.AND P0, PT, |R4|, +INF , PT ;  /* 0x7f8000000400780b */ /* 0x000fda0003f1c200 */
[----:B------:R-:W-:Y:S01]  /*1f00*/  @P0 FADD.FTZ R8, R4, 1 ;  /* 0x3f80000004080421 */ /* 0x000fe20000010000 */
[----:B------:R-:W-:Y:S06]  /*1f10*/  @P0 BRA `(.L_x_46) ;  /* 0x0000000000280947 */ /* 0x000fec0003800000 */
[----:B------:R-:W-:-:S13]  /*1f20*/  FSETP.NEU.FTZ.AND P0, PT, |R4|, +INF , PT ;  /* 0x7f8000000400780b */ /* 0x000fda0003f1d200 */
[----:B------:R-:W-:-:S04]  /*1f30*/  @P0 FFMA R9, R4, 1.84467440737095516160e+19, RZ ;  /* 0x5f80000004090823 */ /* 0x000fc800000000ff */
[----:B------:R-:W0:Y:S02]  /*1f40*/  @P0 MUFU.RSQ R8, R9 ;  /* 0x0000000900080308 */ /* 0x000e240000001400 */
[----:B0-----:R-:W-:Y:S01]  /*1f50*/  @P0 FMUL.FTZ R20, R9, R8 ;  /* 0x0000000809140220 */ /* 0x001fe20000410000 */
[----:B------:R-:W-:Y:S01]  /*1f60*/  @P0 FMUL.FTZ R24, R8, 0.5 ;  /* 0x3f00000008180820 */ /* 0x000fe20000410000 */
[----:B------:R-:W-:Y:S02]  /*1f70*/  @!P0 MOV R8, R4 ;  /* 0x0000000400088202 */ /* 0x000fe40000000f00 */
[----:B------:R-:W-:-:S04]  /*1f80*/  @P0 FADD.FTZ R23, -R20, -RZ ;  /* 0x800000ff14170221 */ /* 0x000fc80000010100 */
[----:B------:R-:W-:-:S04]  /*1f90*/  @P0 FFMA R23, R20, R23, R9 ;  /* 0x0000001714170223 */ /* 0x000fc80000000009 */
[----:B------:R-:W-:-:S04]  /*1fa0*/  @P0 FFMA R23, R23, R24, R20 ;  /* 0x0000001817170223 */ /* 0x000fc80000000014 */
[----:B------:R-:W-:-:S07]  /*1fb0*/  @P0 FMUL.FTZ R8, R23, 2.3283064365386962891e-10 ;  /* 0x2f80000017080820 */ /* 0x000fce0000410000 */
.L_x_46:
[----:B------:R-:W-:Y:S01]  /*1fc0*/  HFMA2 R9, -RZ, RZ, 0, 0 ;  /* 0x00000000ff097431 */ /* 0x000fe200000001ff */
[----:B------:R-:W-:Y:S02]  /*1fd0*/  MOV R20, R8 ;  /* 0x0000000800147202 */ /* 0x000fe40000000f00 */
[----:B------:R-:W-:-:S04]  /*1fe0*/  MOV R8, R25 ;  /* 0x0000001900087202 */ /* 0x000fc80000000f00 */
[----:B------:R-:W-:Y:S05]  /*1ff0*/  RET.REL.NODEC R8 `(compute_forces_kernel) ;  /* 0xffffffe008007950 */ /* 0x000fea0003c3ffff */
        .weak           $__internal_1_$__cuda_sm3x_div_rn_noftz_f32_slowpath
        .type           $__internal_1_$__cuda_sm3x_div_rn_noftz_f32_slowpath,@function
        .size           $__internal_1_$__cuda_sm3x_div_rn_noftz_f32_slowpath,(.L_x_60 - $__internal_1_$__cuda_sm3x_div_rn_noftz_f32_slowpath)
$__internal_1_$__cuda_sm3x_div_rn_noftz_f32_slowpath:
[----:B------:R-:W-:Y:S01]  /*2000*/  SHF.R.U32.HI R25, RZ, 0x17, R5 ;  /* 0x00000017ff197819 */ /* 0x000fe20000011605 */
[----:B------:R-:W-:Y:S01]  /*2010*/  BSSY.RECONVERGENT B0, `(.L_x_47) ;  /* 0x0000063000007945 */ /* 0x000fe20003800200 */
[----:B------:R-:W-:Y:S02]  /*2020*/  SHF.R.U32.HI R26, RZ, 0x17, R4 ;  /* 0x00000017ff1a7819 */ /* 0x000fe40000011604 */
[----:B------:R-:W-:Y:S02]  /*2030*/  LOP3.LUT R25, R25, 0xff, RZ, 0xc0, !PT ;  /* 0x000000ff19197812 */ /* 0x000fe400078ec0ff */
[----:B------:R-:W-:Y:S02]  /*2040*/  LOP3.LUT R26, R26, 0xff, RZ, 0xc0, !PT ;  /* 0x000000ff1a1a7812 */ /* 0x000fe400078ec0ff */
[----:B------:R-:W-:Y:S02]  /*2050*/  IADD3 R27, PT, PT, R25, -0x1, RZ ;  /* 0xffffffff191b7810 */ /* 0x000fe40007ffe0ff */
[----:B------:R-:W-:-:S02]  /*2060*/  IADD3 R24, PT, PT, R26, -0x1, RZ ;  /* 0xffffffff1a187810 */ /* 0x000fc40007ffe0ff */
[----:B------:R-:W-:-:S04]  /*2070*/  ISETP.GT.U32.AND P0, PT, R27, 0xfd, PT ;  /* 0x000000fd1b00780c */ /* 0x000fc80003f04070 */
[----:B------:R-:W-:-:S13]  /*2080*/  ISETP.GT.U32.OR P0, PT, R24, 0xfd, P0 ;  /* 0x000000fd1800780c */ /* 0x000fda0000704470 */
[----:B------:R-:W-:Y:S01]  /*2090*/  @!P0 MOV R24, RZ ;  /* 0x000000ff00188202 */ /* 0x000fe20000000f00 */
[----:B------:R-:W-:Y:S06]  /*20a0*/  @!P0 BRA `(.L_x_48) ;  /* 0x0000000000608947 */ /* 0x000fec0003800000 */
[----:B------:R-:W-:Y:S02]  /*20b0*/  FSETP.GTU.FTZ.AND P0, PT, |R4|, +INF , PT ;  /* 0x7f8000000400780b */ /* 0x000fe40003f1c200 */
[----:B------:R-:W-:-:S04]  /*20c0*/  FSETP.GTU.FTZ.AND P1, PT, |R5|, +INF , PT ;  /* 0x7f8000000500780b */ /* 0x000fc80003f3c200 */
[----:B------:R-:W-:-:S13]  /*20d0*/  PLOP3.LUT P0, PT, P0, P1, PT, 0xf8, 0x8f ;  /* 0x00000000008f781c */ /* 0x000fda0000703f70 */
[----:B------:R-:W-:Y:S05]  /*20e0*/  @P0 BRA `(.L_x_49) ;  /* 0x0000000400500947 */ /* 0x000fea0003800000 */
[----:B------:R-:W-:-:S13]  /*20f0*/  LOP3.LUT P0, RZ, R5, 0x7fffffff, R4, 0xc8, !PT ;  /* 0x7fffffff05ff7812 */ /* 0x000fda000780c804 */
[----:B------:R-:W-:Y:S05]  /*2100*/  @!P0 BRA `(.L_x_50) ;  /* 0x0000000400408947 */ /* 0x000fea0003800000 */
[C---:B------:R-:W-:Y:S02]  /*2110*/  FSETP.NEU.FTZ.AND P2, PT, |R4|.reuse, +INF , PT ;  /* 0x7f8000000400780b */ /* 0x040fe40003f5d200 */
[----:B------:R-:W-:Y:S02]  /*2120*/  FSETP.NEU.FTZ.AND P1, PT, |R5|, +INF , PT ;  /* 0x7f8000000500780b */ /* 0x000fe40003f3d200 */
[----:B------:R-:W-:-:S11]  /*2130*/  FSETP.NEU.FTZ.AND P0, PT, |R4|, +INF , PT ;  /* 0x7f8000000400780b */ /* 0x000fd60003f1d200 */
[----:B------:R-:W-:Y:S05]  /*2140*/  @!P1 BRA !P2, `(.L_x_50) ;  /* 0x0000000400309947 */ /* 0x000fea0005000000 */
[----:B------:R-:W-:-:S04]  /*2150*/  LOP3.LUT P2, RZ, R4, 0x7fffffff, RZ, 0xc0, !PT ;  /* 0x7fffffff04ff7812 */ /* 0x000fc8000784c0ff */
[----:B------:R-:W-:-:S13]  /*2160*/  PLOP3.LUT P1, PT, P1, P2, PT, 0x2f, 0xf2 ;  /* 0x0000000000f2781c */ /* 0x000fda0000f24577 */
[----:B------:R-:W-:Y:S05]  /*2170*/  @P1 BRA `(.L_x_51) ;  /* 0x00000004001c1947 */ /* 0x000fea0003800000 */
[----:B------:R-:W-:-:S04]  /*2180*/  LOP3.LUT P1, RZ, R5, 0x7fffffff, RZ, 0xc0, !PT ;  /* 0x7fffffff05ff7812 */ /* 0x000fc8000782c0ff */
[----:B------:R-:W-:-:S13]  /*2190*/  PLOP3.LUT P0, PT, P0, P1, PT, 0x2f, 0xf2 ;  /* 0x0000000000f2781c */ /* 0x000fda0000702577 */
[----:B------:R-:W-:Y:S05]  /*21a0*/  @P0 BRA `(.L_x_52) ;  /* 0x0000000400040947 */ /* 0x000fea0003800000 */
[----:B------:R-:W-:Y:S01]  /*21b0*/  VIADD R24, R26, 0xffffffff ;  /* 0xffffffff1a187836 */ /* 0x000fe20000000000 */
[----:B------:R-:W-:-:S04]  /*21c0*/  ISETP.GE.AND P1, PT, R27, RZ, PT ;  /* 0x000000ff1b00720c */ /* 0x000fc80003f26270 */
[----:B------:R-:W-:-:S09]  /*21d0*/  ISETP.GE.AND P0, PT, R24, RZ, PT ;  /* 0x000000ff1800720c */ /* 0x000fd20003f06270 */
[----:B------:R-:W-:-:S04]  /*21e0*/  @!P1 FFMA R5, R5, 1.84467440737095516160e+19, RZ ;  /* 0x5f80000005059823 */ /* 0x000fc800000000ff */
[----:B------:R-:W-:Y:S01]  /*21f0*/  @P0 MOV R24, RZ ;  /* 0x000000ff00180202 */ /* 0x000fe20000000f00 */
[----:B------:R-:W-:Y:S01]  /*2200*/  @!P0 FFMA R4, R4, 1.84467440737095516160e+19, RZ ;  /* 0x5f80000004048823 */ /* 0x000fe200000000ff */
[----:B------:R-:W-:-:S04]  /*2210*/  @!P0 MOV R24, 0xffffffc0 ;  /* 0xffffffc000188802 */ /* 0x000fc80000000f00 */
[----:B------:R-:W-:-:S07]  /*2220*/  @!P1 IADD3 R24, PT, PT, R24, 0x40, RZ ;  /* 0x0000004018189810 */ /* 0x000fce0007ffe0ff */
.L_x_48:
[----:B------:R-:W-:Y:S01]  /*2230*/  LEA R30, R25, 0xc0800000, 0x17 ;  /* 0xc0800000191e7811 */ /* 0x000fe200078eb8ff */
[----:B------:R-:W-:Y:S01]  /*2240*/  BSSY.RECONVERGENT B1, `(.L_x_53) ;  /* 0x0000036000017945 */ /* 0x000fe20003800200 */
[----:B------:R-:W-:Y:S02]  /*2250*/  IADD3 R26, PT, PT, R26, -0x7f, RZ ;  /* 0xffffff811a1a7810 */ /* 0x000fe40007ffe0ff */
[----:B------:R-:W-:Y:S02]  /*2260*/  IADD3 R30, PT, PT, -R30, R5, RZ ;  /* 0x000000051e1e7210 */ /* 0x000fe40007ffe1ff */
[C---:B------:R-:W-:Y:S01]  /*2270*/  IADD3 R29, PT, PT, R26.reuse, 0x7f, -R25 ;  /* 0x0000007f1a1d7810 */ /* 0x040fe20007ffe819 */
[----:B------:R-:W-:Y:S01]  /*2280*/  IMAD R4, R26, -0x800000, R4 ;  /* 0xff8000001a047824 */ /* 0x000fe200078e0204 */
[----:B------:R-:W0:Y:S01]  /*2290*/  MUFU.RCP R32, R30 ;  /* 0x0000001e00207308 */ /* 0x000e220000001000 */
[----:B------:R-:W-:Y:S01]  /*22a0*/  FADD.FTZ R27, -R30, -RZ ;  /* 0x800000ff1e1b7221 */ /* 0x000fe20000010100 */
[----:B------:R-:W-:-:S03]  /*22b0*/  IADD3 R29, PT, PT, R29, R24, RZ ;  /* 0x000000181d1d7210 */ /* 0x000fc60007ffe0ff */
[----:B0-----:R-:W-:-:S04]  /*22c0*/  FFMA R5, R32, R27, 1 ;  /* 0x3f80000020057423 */ /* 0x001fc8000000001b */
[----:B------:R-:W-:-:S04]  /*22d0*/  FFMA R5, R32, R5, R32 ;  /* 0x0000000520057223 */ /* 0x000fc80000000020 */
[----:B------:R-:W-:-:S04]  /*22e0*/  FFMA R26, R4, R5, RZ ;  /* 0x00000005041a7223 */ /* 0x000fc800000000ff */
[----:B------:R-:W-:-:S04]  /*22f0*/  FFMA R25, R27, R26, R4 ;  /* 0x0000001a1b197223 */ /* 0x000fc80000000004 */
[----:B------:R-:W-:-:S04]  /*2300*/  FFMA R26, R5, R25, R26 ;  /* 0x00000019051a7223 */ /* 0x000fc8000000001a */
[----:B------:R-:W-:-:S04]  /*2310*/  FFMA R27, R27, R26, R4 ;  /* 0x0000001a1b1b7223 */ /* 0x000fc80000000004 */
[----:B------:R-:W-:-:S05]  /*2320*/  FFMA R4, R5, R27, R26 ;  /* 0x0000001b05047223 */ /* 0x000fca000000001a */
[----:B------:R-:W-:-:S04]  /*2330*/  SHF.R.U32.HI R24, RZ, 0x17, R4 ;  /* 0x00000017ff187819 */ /* 0x000fc80000011604 */
[----:B------:R-:W-:-:S04]  /*2340*/  LOP3.LUT R24, R24, 0xff, RZ, 0xc0, !PT ;  /* 0x000000ff18187812 */ /* 0x000fc800078ec0ff */
[----:B------:R-:W-:-:S05]  /*2350*/  IADD3 R30, PT, PT, R24, R29, RZ ;  /* 0x0000001d181e7210 */ /* 0x000fca0007ffe0ff */
[----:B------:R-:W-:-:S05]  /*2360*/  VIADD R24, R30, 0xffffffff ;  /* 0xffffffff1e187836 */ /* 0x000fca0000000000 */
[----:B------:R-:W-:-:S13]  /*2370*/  ISETP.GE.U32.AND P0, PT, R24, 0xfe, PT ;  /* 0x000000fe1800780c */ /* 0x000fda0003f06070 */
[----:B------:R-:W-:Y:S05]  /*2380*/  @!P0 BRA `(.L_x_54) ;  /* 0x0000000000808947 */ /* 0x000fea0003800000 */
[----:B------:R-:W-:-:S13]  /*2390*/  ISETP.GT.AND P0, PT, R30, 0xfe, PT ;  /* 0x000000fe1e00780c */ /* 0x000fda0003f04270 */
[----:B------:R-:W-:Y:S05]  /*23a0*/  @P0 BRA `(.L_x_55) ;  /* 0x00000000006c0947 */ /* 0x000fea0003800000 */
[----:B------:R-:W-:-:S13]  /*23b0*/  ISETP.GE.AND P0, PT, R30, 0x1, PT ;  /* 0x000000011e00780c */ /* 0x000fda0003f06270 */
[----:B------:R-:W-:Y:S05]  /*23c0*/  @P0 BRA `(.L_x_56) ;  /* 0x0000000000740947 */ /* 0x000fea0003800000 */
[----:B------:R-:W-:Y:S02]  /*23d0*/  ISETP.GE.AND P0, PT, R30, -0x18, PT ;  /* 0xffffffe81e00780c */ /* 0x000fe40003f06270 */
[----:B------:R-:W-:-:S11]  /*23e0*/  LOP3.LUT R4, R4, 0x80000000, RZ, 0xc0, !PT ;  /* 0x8000000004047812 */ /* 0x000fd600078ec0ff */
[----:B------:R-:W-:Y:S05]  /*23f0*/  @!P0 BRA `(.L_x_56) ;  /* 0x0000000000688947 */ /* 0x000fea0003800000 */
[CCC-:B------:R-:W-:Y:S01]  /*2400*/  FFMA.RZ R25, R5.reuse, R27.reuse, R26.reuse ;  /* 0x0000001b05197223 */ /* 0x1c0fe2000000c01a */
[CCC-:B------:R-:W-:Y:S01]  /*2410*/  FFMA.RP R24, R5.reuse, R27.reuse, R26.reuse ;  /* 0x0000001b05187223 */ /* 0x1c0fe2000000801a */
[----:B------:R-:W-:Y:S01]  /*2420*/  FFMA.RM R5, R5, R27, R26 ;  /* 0x0000001b05057223 */ /* 0x000fe2000000401a */
[C---:B------:R-:W-:Y:S02]  /*2430*/  IADD3 R26, PT, PT, R30.reuse, 0x20, RZ ;  /* 0x000000201e1a7810 */ /* 0x040fe40007ffe0ff */
[----:B------:R-:W-:Y:S02]  /*2440*/  LOP3.LUT R25, R25, 0x7fffff, RZ, 0xc0, !PT ;  /* 0x007fffff19197812 */ /* 0x000fe400078ec0ff */
[C---:B------:R-:W-:Y:S02]  /*2450*/  ISETP.NE.AND P2, PT, R30.reuse, RZ, PT ;  /* 0x000000ff1e00720c */ /* 0x040fe40003f45270 */
[----:B------:R-:W-:Y:S02]  /*2460*/  LOP3.LUT R25, R25, 0x800000, RZ, 0xfc, !PT ;  /* 0x0080000019197812 */ /* 0x000fe400078efcff */
[----:B------:R-:W-:-:S02]  /*2470*/  ISETP.NE.AND P1, PT, R30, RZ, PT ;  /* 0x000000ff1e00720c */ /* 0x000fc40003f25270 */
[----:B------:R-:W-:Y:S02]  /*2480*/  IADD3 R27, PT, PT, -R30, RZ, RZ ;  /* 0x000000ff1e1b7210 */ /* 0x000fe40007ffe1ff */
[----:B------:R-:W-:Y:S02]  /*2490*/  SHF.L.U32 R26, R25, R26, RZ ;  /* 0x0000001a191a7219 */ /* 0x000fe400000006ff */
[----:B------:R-:W-:Y:S02]  /*24a0*/  FSETP.NEU.FTZ.AND P0, PT, R24, R5, PT ;  /* 0x000000051800720b */ /* 0x000fe40003f1d000 */
[----:B------:R-:W-:Y:S02]  /*24b0*/  SEL R24, R27, RZ, P2 ;  /* 0x000000ff1b187207 */ /* 0x000fe40001000000 */
[----:B------:R-:W-:Y:S02]  /*24c0*/  ISETP.NE.AND P1, PT, R26, RZ, P1 ;  /* 0x000000ff1a00720c */ /* 0x000fe40000f25270 */
[----:B------:R-:W-:-:S02]  /*24d0*/  SHF.R.U32.HI R24, RZ, R24, R25 ;  /* 0x00000018ff187219 */ /* 0x000fc40000011619 */
[----:B------:R-:W-:Y:S02]  /*24e0*/  PLOP3.LUT P0, PT, P0, P1, PT, 0xf8, 0x8f ;  /* 0x00000000008f781c */ /* 0x000fe40000703f70 */
[----:B------:R-:W-:Y:S02]  /*24f0*/  SHF.R.U32.HI R26, RZ, 0x1, R24 ;  /* 0x00000001ff1a7819 */ /* 0x000fe40000011618 */
[----:B------:R-:W-:-:S04]  /*2500*/  SEL R5, RZ, 0x1, !P0 ;  /* 0x00000001ff057807 */ /* 0x000fc80004000000 */
[----:B------:R-:W-:-:S04]  /*2510*/  LOP3.LUT R5, R5, 0x1, R26, 0xf8, !PT ;  /* 0x0000000105057812 */ /* 0x000fc800078ef81a */
[----:B------:R-:W-:-:S04]  /*2520*/  LOP3.LUT R5, R5, R24, RZ, 0xc0, !PT ;  /* 0x0000001805057212 */ /* 0x000fc800078ec0ff */
[----:B------:R-:W-:-:S04]  /*2530*/  IADD3 R5, PT, PT, R26, R5, RZ ;  /* 0x000000051a057210 */ /* 0x000fc80007ffe0ff */
[----:B------:R-:W-:Y:S01]  /*2540*/  LOP3.LUT R4, R5, R4, RZ, 0xfc, !PT ;  /* 0x0000000405047212 */ /* 0x000fe200078efcff */
[----:B------:R-:W-:Y:S06]  /*2550*/  BRA `(.L_x_56) ;  /* 0x0000000000107947 */ /* 0x000fec0003800000 */
.L_x_55:
[----:B------:R-:W-:-:S04]  /*2560*/  LOP3.LUT R4, R4, 0x80000000, RZ, 0xc0, !PT ;  /* 0x8000000004047812 */ /* 0x000fc800078ec0ff */
[----:B------:R-:W-:Y:S01]  /*2570*/  LOP3.LUT R4, R4, 0x7f800000, RZ, 0xfc, !PT ;  /* 0x7f80000004047812 */ /* 0x000fe200078efcff */
[----:B------:R-:W-:Y:S06]  /*2580*/  BRA `(.L_x_56) ;  /* 0x0000000000047947 */ /* 0x000fec0003800000 */
.L_x_54:
[----:B------:R-:W-:-:S07]  /*2590*/  LEA R4, R29, R4, 0x17 ;  /* 0x000000041d047211 */ /* 0x000fce00078eb8ff */
.L_x_56:
[----:B------:R-:W-:Y:S05]  /*25a0*/  BSYNC.RECONVERGENT B1 ;  /* 0x0000000000017941 */ /* 0x000fea0003800200 */
.L_x_53:
[----:B------:R-:W-:Y:S05]  /*25b0*/  BRA `(.L_x_57) ;  /* 0x0000000000207947 */ /* 0x000fea0003800000 */
.L_x_52:
[----:B------:R-:W-:-:S04]  /*25c0*/  LOP3.LUT R4, R5, 0x80000000, R4, 0x48, !PT ;  /* 0x8000000005047812 */ /* 0x000fc800078e4804 */
[----:B------:R-:W-:Y:S01]  /*25d0*/  LOP3.LUT R4, R4, 0x7f800000, RZ, 0xfc, !PT ;  /* 0x7f80000004047812 */ /* 0x000fe200078efcff */
[----:B------:R-:W-:Y:S06]  /*25e0*/  BRA `(.L_x_57) ;  /* 0x0000000000147947 */ /* 0x000fec0003800000 */
.L_x_51:
[----:B------:R-:W-:Y:S01]  /*25f0*/  LOP3.LUT R4, R5, 0x80000000, R4, 0x48, !PT ;  /* 0x8000000005047812 */ /* 0x000fe200078e4804 */
[----:B------:R-:W-:Y:S06]  /*2600*/  BRA `(.L_x_57) ;  /* 0x00000000000c7947 */ /* 0x000fec0003800000 */
.L_x_50:
[----:B------:R-:W0:Y:S01]  /*2610*/  MUFU.RSQ R4, -QNAN ;  /* 0xffc0000000047908 */ /* 0x000e220000001400 */
[----:B------:R-:W-:Y:S05]  /*2620*/  BRA `(.L_x_57) ;  /* 0x0000000000047947 */ /* 0x000fea0003800000 */
.L_x_49:
[----:B------:R-:W-:-:S07]  /*2630*/  FADD.FTZ R4, R4, R5 ;  /* 0x0000000504047221 */ /* 0x000fce0000010000 */
.L_x_57:
[----:B------:R-:W-:Y:S05]  /*2640*/  BSYNC.RECONVERGENT B0 ;  /* 0x0000000000007941 */ /* 0x000fea0003800200 */
.L_x_47:
[----:B------:R-:W-:Y:S01]  /*2650*/  HFMA2 R5, -RZ, RZ, 0, 0 ;  /* 0x00000000ff057431 */ /* 0x000fe200000001ff */
[----:B0-----:R-:W-:Y:S02]  /*2660*/  MOV R24, R4 ;  /* 0x0000000400187202 */ /* 0x001fe40000000f00 */
[----:B------:R-:W-:-:S04]  /*2670*/  MOV R4, R23 ;  /* 0x0000001700047202 */ /* 0x000fc80000000f00 */
[----:B------:R-:W-:Y:S05]  /*2680*/  RET.REL.NODEC R4 `(compute_forces_kernel) ;  /* 0xffffffd8045c7950 */ /* 0x000fea0003c3ffff */
.L_x_58:
[----:B------:R-:W-:-:S00]  /*2690*/  BRA `(.L_x_58) ;  /* 0xfffffffc00fc7947 */ /* 0x000fc0000383ffff */
[----:B------:R-:W-:-:S00]  /*26a0*/  NOP ;  /* 0x0000000000007918 */ /* 0x000fc00000000000 */
        /* <DEDUP_REMOVED lines=13> */
.L_x_60:


//--------------------- .nv.global.init           --------------------------
	.section	.nv.global.init,"aw",@progbits
.nv.global.init:
	.type		$str$1,@object
	.size		$str$1,($str - $str$1)
$str$1:
        /*0000*/ 	.byte	0x4e, 0x6f, 0x64, 0x65, 0x20, 0x25, 0x64, 0x3a, 0x20, 0x6d, 0x61, 0x73, 0x73, 0x3d, 0x25, 0x66
        /*0010*/ 	.byte	0x0a, 0x00
	.type		$str,@object
	.size		$str,(.L_0 - $str)
$str:
        /*0012*/ 	.byte	0x4e, 0x6f, 0x64, 0x65, 0x20, 0x25, 0x64, 0x3a, 0x20, 0x66, 0x6f, 0x72, 0x63, 0x65, 0x5f, 0x6d
        /*0022*/ 	.byte	0x61, 0x67, 0x3d, 0x25, 0x66, 0x2c, 0x20, 0x70, 0x6f, 0x73, 0x3d, 0x28, 0x25, 0x66, 0x2c, 0x25
        /*0032*/ 	.byte	0x66, 0x2c, 0x25, 0x66, 0x29, 0x2c, 0x20, 0x76, 0x65, 0x6c, 0x3d, 0x28, 0x25, 0x66, 0x2c, 0x25
        /*0042*/ 	.byte	0x66, 0x2c, 0x25, 0x66, 0x29, 0x0a, 0x00
.L_0:


//--------------------- .nv.shared.reserved.0     --------------------------
	.section	.nv.shared.reserved.0,"aw",@nobits
	.weak		__nv_reservedSMEM_offset_0_alias
	.size		__nv_reservedSMEM_offset_0_alias, 0, 64
	.other		__nv_reservedSMEM_offset_0_alias,@"STO_CUDA_RESERVED_SHARED STV_DEFAULT"
__nv_reservedSMEM_offset_0_alias:
	.zero		0
	.zero		64


//--------------------- .nv.constant0.compute_forces_kernel --------------------------
	.section	.nv.constant0.compute_forces_kernel,"a",@progbits
	.sectionflags	@""
	.align	4
.nv.constant0.compute_forces_kernel:
	.zero		932


//--------------------- SYMBOLS --------------------------

	.type		.nv.reservedSmem.offset0,@object
	.size		.nv.reservedSmem.offset0,0x4
	.type		vprintf,@function
